// auto-generated by cutlass_sweep.gemm — config: {"arch": "sm_100", "cluster_m": 1, "cluster_n": 1, "dtype": "e4m3", "dtype_b": "e4m3", "layout": "nt", "stages": 0, "tile_k": 64, "tile_m": 64, "tile_n": 64}
#include "cutlass/cutlass.h"
#include "cutlass/gemm/collective/collective_builder.hpp"
#include "cutlass/gemm/device/gemm_universal_adapter.h"
#include "cutlass/gemm/kernel/gemm_universal.hpp"
#include "cutlass/epilogue/collective/collective_builder.hpp"

using ElemA = cutlass::float_e4m3_t;
using ElemB = cutlass::float_e4m3_t;
using ElemCD = cutlass::float_e4m3_t;
using Acc  = float;
using TileShape    = cute::Shape<cute::_64, cute::_64, cute::_64>;
using ClusterShape = cute::Shape<cute::_1, cute::_1, cute::_1>;

using CollectiveEpilogue = typename cutlass::epilogue::collective::CollectiveBuilder<
    cutlass::arch::Sm100, cutlass::arch::OpClassTensorOp,
    TileShape, ClusterShape,
    cutlass::epilogue::collective::EpilogueTileAuto,
    Acc, Acc,
    ElemCD, cutlass::layout::RowMajor, 128 / cutlass::sizeof_bits<ElemCD>::value,
    ElemCD, cutlass::layout::RowMajor, 128 / cutlass::sizeof_bits<ElemCD>::value,
    cutlass::epilogue::collective::EpilogueScheduleAuto
  >::CollectiveOp;

using CollectiveMainloop = typename cutlass::gemm::collective::CollectiveBuilder<
    cutlass::arch::Sm100, cutlass::arch::OpClassTensorOp,
    ElemA, cutlass::layout::RowMajor, 128 / cutlass::sizeof_bits<ElemA>::value,
    ElemB, cutlass::layout::ColumnMajor, 128 / cutlass::sizeof_bits<ElemB>::value,
    Acc,
    TileShape, ClusterShape,
    cutlass::gemm::collective::StageCountAutoCarveout<static_cast<int>(sizeof(typename CollectiveEpilogue::SharedStorage))>,
    cutlass::gemm::collective::KernelScheduleAuto
  >::CollectiveOp;

using GemmKernel = cutlass::gemm::kernel::GemmUniversal<
    cute::Shape<int,int,int,int>,
    CollectiveMainloop,
    CollectiveEpilogue
>;
using Gemm = cutlass::gemm::device::GemmUniversalAdapter<GemmKernel>;

// Force the device kernel symbol into the cubin without needing a host main.
auto* _anchor = &cutlass::device_kernel<GemmKernel>;


// ===== COMPILED SASS (sm_100a) =====

	.target	sm_100a

	.elftype	@"ET_EXEC"


//--------------------- .note.nv.tkinfo           --------------------------
	.section	.note.nv.tkinfo,"",@"SHT_NOTE"
	.sectionflags	@"SHF_NOTE_NV_TKINFO"
	.tkinfo
        /*0018*/ 	.word	0x00000002
        /*0030*/ 	.string	""
        /*0030*/ 	.string	"ptxas"
        /*0030*/ 	.string	"Cuda compilation tools, release 13.0, V13.0.88"
        /*0030*/ 	.string	"Build cuda_13.0.r13.0/compiler.36424714_0"
        /*0030*/ 	.string	"-arch sm_100a -m 64 "



//--------------------- .note.nv.cuinfo           --------------------------
	.section	.note.nv.cuinfo,"",@"SHT_NOTE"
	.sectionflags	@"SHF_NOTE_NV_CUINFO"
        /*0018*/ 	.short	0x0002
        /*001a*/ 	.short	0x0064
        /*001c*/ 	.short	0x0082
	.zero		2


//--------------------- .nv.info                  --------------------------
	.section	.nv.info,"",@"SHT_CUDA_INFO"
	.align	4


	//----- nvinfo : EIATTR_REGCOUNT
	.align		4
        /*0000*/ 	.byte	0x04, 0x2f
        /*0002*/ 	.short	(.L_19 - .L_18)
	.align		4
.L_18:
        /*0004*/ 	.word	index@(_ZN7cutlass13device_kernelINS_4gemm6kernel13GemmUniversalIN4cute5tupleIJiiiiEEENS1_10collective13CollectiveMmaINS1_35MainloopSm100TmaUmmaWarpSpecializedILi27ELi2ELi4ENS5_IJNS4_1CILi1EEESB_SB_EEEEENS5_IJNSA_ILi64EEESE_SE_EEENS_12float_e4m3_tENS5_IJlSB_lEEESG_SH_NS4_8TiledMMAINS4_8MMA_AtomIJNS4_10MMA_TraitsINS4_19SM100_MMA_F8F6F4_SSEJSG_SG_fSE_SE_NS4_17integral_constantINS4_4UMMA5MajorELSO_0EEESP_NSM_INSN_7ScaleInELSQ_0EEESR_EEEEEENS4_6LayoutISC_NS5_IJNSA_ILi0EEESV_SV_EEEEENS5_IJNS4_10UnderscoreESY_SY_EEEEENS4_13SM90_TMA_LOADENS4_14ComposedLayoutINS4_7SwizzleILi2ELi4ELi3EEENS4_18smem_ptr_flag_bitsILi8EEENSU_INS5_IJNSA_ILi8EEESE_EEENS5_IJSE_SB_EEEEEEEvNS4_8identityES11_S1B_vS1C_EENS_8epilogue10collective18CollectiveEpilogueINS1E_23Sm100TmaWarpSpecializedILi1ELi1ELi32ELb0ELb0EEEJSF_NS5_IJNSU_ISE_SB_EES1J_EEESG_SH_SG_SH_NS1E_6fusion15FusionCallbacksIS1I_NS1L_17LinearCombinationISG_fSG_fLNS_15FloatRoundStyleE2EEESF_S1K_JEEENS4_5SM1004TMEM4LOAD26SM100_TMEM_LOAD_16dp32b32xES11_S1B_NS4_39AutoVectorizingCopyWithAssumedAlignmentILi128EEENS4_14SM90_TMA_STOREES1B_S1W_S1W_EEEvvEEEEvNT_6ParamsE)
        /*0008*/ 	.word	0x00000078


	//----- nvinfo : EIATTR_FRAME_SIZE
	.align		4
.L_19:
        /*000c*/ 	.byte	0x04, 0x11
        /*000e*/ 	.short	(.L_21 - .L_20)
	.align		4
.L_20:
        /*0010*/ 	.word	index@($__internal_2_$__cuda_sm10x_tcgen05_guardrail_trap_unallocated_columns_being_dealloced)
        /*0014*/ 	.word	0x00000000


	//----- nvinfo : EIATTR_FRAME_SIZE
	.align		4
.L_21:
        /*0018*/ 	.byte	0x04, 0x11
        /*001a*/ 	.short	(.L_23 - .L_22)
	.align		4
.L_22:
        /*001c*/ 	.word	index@($__internal_1_$__cuda_sm10x_tcgen05_guardrail_trap_phase_invalid_during_alloc)
        /*0020*/ 	.word	0x00000000


	//----- nvinfo : EIATTR_FRAME_SIZE
	.align		4
.L_23:
        /*0024*/ 	.byte	0x04, 0x11
        /*0026*/ 	.short	(.L_25 - .L_24)
	.align		4
.L_24:
        /*0028*/ 	.word	index@($__internal_0_$__cuda_sm10x_tcgen05_guardrail_trap_col_being_dealloced_not_returned_by_alloc)
        /*002c*/ 	.word	0x00000000


	//----- nvinfo : EIATTR_FRAME_SIZE
	.align		4
.L_25:
        /*0030*/ 	.byte	0x04, 0x11
        /*0032*/ 	.short	(.L_27 - .L_26)
	.align		4
.L_26:
        /*0034*/ 	.word	index@(_ZN7cutlass13device_kernelINS_4gemm6kernel13GemmUniversalIN4cute5tupleIJiiiiEEENS1_10collective13CollectiveMmaINS1_35MainloopSm100TmaUmmaWarpSpecializedILi27ELi2ELi4ENS5_IJNS4_1CILi1EEESB_SB_EEEEENS5_IJNSA_ILi64EEESE_SE_EEENS_12float_e4m3_tENS5_IJlSB_lEEESG_SH_NS4_8TiledMMAINS4_8MMA_AtomIJNS4_10MMA_TraitsINS4_19SM100_MMA_F8F6F4_SSEJSG_SG_fSE_SE_NS4_17integral_constantINS4_4UMMA5MajorELSO_0EEESP_NSM_INSN_7ScaleInELSQ_0EEESR_EEEEEENS4_6LayoutISC_NS5_IJNSA_ILi0EEESV_SV_EEEEENS5_IJNS4_10UnderscoreESY_SY_EEEEENS4_13SM90_TMA_LOADENS4_14ComposedLayoutINS4_7SwizzleILi2ELi4ELi3EEENS4_18smem_ptr_flag_bitsILi8EEENSU_INS5_IJNSA_ILi8EEESE_EEENS5_IJSE_SB_EEEEEEEvNS4_8identityES11_S1B_vS1C_EENS_8epilogue10collective18CollectiveEpilogueINS1E_23Sm100TmaWarpSpecializedILi1ELi1ELi32ELb0ELb0EEEJSF_NS5_IJNSU_ISE_SB_EES1J_EEESG_SH_SG_SH_NS1E_6fusion15FusionCallbacksIS1I_NS1L_17LinearCombinationISG_fSG_fLNS_15FloatRoundStyleE2EEESF_S1K_JEEENS4_5SM1004TMEM4LOAD26SM100_TMEM_LOAD_16dp32b32xES11_S1B_NS4_39AutoVectorizingCopyWithAssumedAlignmentILi128EEENS4_14SM90_TMA_STOREES1B_S1W_S1W_EEEvvEEEEvNT_6ParamsE)
        /*0038*/ 	.word	0x00000000


	//----- nvinfo : EIATTR_MIN_STACK_SIZE
	.align		4
.L_27:
        /*003c*/ 	.byte	0x04, 0x12
        /*003e*/ 	.short	(.L_29 - .L_28)
	.align		4
.L_28:
        /*0040*/ 	.word	index@(_ZN7cutlass13device_kernelINS_4gemm6kernel13GemmUniversalIN4cute5tupleIJiiiiEEENS1_10collective13CollectiveMmaINS1_35MainloopSm100TmaUmmaWarpSpecializedILi27ELi2ELi4ENS5_IJNS4_1CILi1EEESB_SB_EEEEENS5_IJNSA_ILi64EEESE_SE_EEENS_12float_e4m3_tENS5_IJlSB_lEEESG_SH_NS4_8TiledMMAINS4_8MMA_AtomIJNS4_10MMA_TraitsINS4_19SM100_MMA_F8F6F4_SSEJSG_SG_fSE_SE_NS4_17integral_constantINS4_4UMMA5MajorELSO_0EEESP_NSM_INSN_7ScaleInELSQ_0EEESR_EEEEEENS4_6LayoutISC_NS5_IJNSA_ILi0EEESV_SV_EEEEENS5_IJNS4_10UnderscoreESY_SY_EEEEENS4_13SM90_TMA_LOADENS4_14ComposedLayoutINS4_7SwizzleILi2ELi4ELi3EEENS4_18smem_ptr_flag_bitsILi8EEENSU_INS5_IJNSA_ILi8EEESE_EEENS5_IJSE_SB_EEEEEEEvNS4_8identityES11_S1B_vS1C_EENS_8epilogue10collective18CollectiveEpilogueINS1E_23Sm100TmaWarpSpecializedILi1ELi1ELi32ELb0ELb0EEEJSF_NS5_IJNSU_ISE_SB_EES1J_EEESG_SH_SG_SH_NS1E_6fusion15FusionCallbacksIS1I_NS1L_17LinearCombinationISG_fSG_fLNS_15FloatRoundStyleE2EEESF_S1K_JEEENS4_5SM1004TMEM4LOAD26SM100_TMEM_LOAD_16dp32b32xES11_S1B_NS4_39AutoVectorizingCopyWithAssumedAlignmentILi128EEENS4_14SM90_TMA_STOREES1B_S1W_S1W_EEEvvEEEEvNT_6ParamsE)
        /*0044*/ 	.word	0x00000000
.L_29:


//--------------------- .nv.compat                --------------------------
	.section	.nv.compat,"",@"SHT_CUDA_COMPAT_INFO"
	.align	4
        /*0000*/ 	.byte	0x02, 0x09, 0x01, 0x00, 0x02, 0x02, 0x02, 0x00, 0x02, 0x05, 0x05, 0x00, 0x03, 0x07, 0x01, 0x01
        /*0010*/ 	.byte	0x02, 0x03, 0x01, 0x00, 0x02, 0x06, 0x01, 0x00, 0x04, 0x0b, 0x08, 0x00, 0x09, 0x00, 0x00, 0x00
        /*0020*/ 	.byte	0x00, 0x00, 0x00, 0x00


//--------------------- .nv.info._ZN7cutlass13device_kernelINS_4gemm6kernel13GemmUniversalIN4cute5tupleIJiiiiEEENS1_10collective13CollectiveMmaINS1_35MainloopSm100TmaUmmaWarpSpecializedILi27ELi2ELi4ENS5_IJNS4_1CILi1EEESB_SB_EEEEENS5_IJNSA_ILi64EEESE_SE_EEENS_12float_e4m3_tENS5_IJlSB_lEEESG_SH_NS4_8TiledMMAINS4_8MMA_AtomIJNS4_10MMA_TraitsINS4_19SM100_MMA_F8F6F4_SSEJSG_SG_fSE_SE_NS4_17integral_constantINS4_4UMMA5MajorELSO_0EEESP_NSM_INSN_7ScaleInELSQ_0EEESR_EEEEEENS4_6LayoutISC_NS5_IJNSA_ILi0EEESV_SV_EEEEENS5_IJNS4_10UnderscoreESY_SY_EEEEENS4_13SM90_TMA_LOADENS4_14ComposedLayoutINS4_7SwizzleILi2ELi4ELi3EEENS4_18smem_ptr_flag_bitsILi8EEENSU_INS5_IJNSA_ILi8EEESE_EEENS5_IJSE_SB_EEEEEEEvNS4_8identityES11_S1B_vS1C_EENS_8epilogue10collective18CollectiveEpilogueINS1E_23Sm100TmaWarpSpecializedILi1ELi1ELi32ELb0ELb0EEEJSF_NS5_IJNSU_ISE_SB_EES1J_EEESG_SH_SG_SH_NS1E_6fusion15FusionCallbacksIS1I_NS1L_17LinearCombinationISG_fSG_fLNS_15FloatRoundStyleE2EEESF_S1K_JEEENS4_5SM1004TMEM4LOAD26SM100_TMEM_LOAD_16dp32b32xES11_S1B_NS4_39AutoVectorizingCopyWithAssumedAlignmentILi128EEENS4_14SM90_TMA_STOREES1B_S1W_S1W_EEEvvEEEEvNT_6ParamsE --------------------------
	.section	.nv.info._ZN7cutlass13device_kernelINS_4gemm6kernel13GemmUniversalIN4cute5tupleIJiiiiEEENS1_10collective13CollectiveMmaINS1_35MainloopSm100TmaUmmaWarpSpecializedILi27ELi2ELi4ENS5_IJNS4_1CILi1EEESB_SB_EEEEENS5_IJNSA_ILi64EEESE_SE_EEENS_12float_e4m3_tENS5_IJlSB_lEEESG_SH_NS4_8TiledMMAINS4_8MMA_AtomIJNS4_10MMA_TraitsINS4_19SM100_MMA_F8F6F4_SSEJSG_SG_fSE_SE_NS4_17integral_constantINS4_4UMMA5MajorELSO_0EEESP_NSM_INSN_7ScaleInELSQ_0EEESR_EEEEEENS4_6LayoutISC_NS5_IJNSA_ILi0EEESV_SV_EEEEENS5_IJNS4_10UnderscoreESY_SY_EEEEENS4_13SM90_TMA_LOADENS4_14ComposedLayoutINS4_7SwizzleILi2ELi4ELi3EEENS4_18smem_ptr_flag_bitsILi8EEENSU_INS5_IJNSA_ILi8EEESE_EEENS5_IJSE_SB_EEEEEEEvNS4_8identityES11_S1B_vS1C_EENS_8epilogue10collective18CollectiveEpilogueINS1E_23Sm100TmaWarpSpecializedILi1ELi1ELi32ELb0ELb0EEEJSF_NS5_IJNSU_ISE_SB_EES1J_EEESG_SH_SG_SH_NS1E_6fusion15FusionCallbacksIS1I_NS1L_17LinearCombinationISG_fSG_fLNS_15FloatRoundStyleE2EEESF_S1K_JEEENS4_5SM1004TMEM4LOAD26SM100_TMEM_LOAD_16dp32b32xES11_S1B_NS4_39AutoVectorizingCopyWithAssumedAlignmentILi128EEENS4_14SM90_TMA_STOREES1B_S1W_S1W_EEEvvEEEEvNT_6ParamsE,"",@"SHT_CUDA_INFO"
	.sectionflags	@""
	.align	4


	//----- nvinfo : EIATTR_CUDA_API_VERSION
	.align		4
        /*0000*/ 	.byte	0x04, 0x37
        /*0002*/ 	.short	(.L_31 - .L_30)
.L_30:
        /*0004*/ 	.word	0x00000082


	//----- nvinfo : EIATTR_KPARAM_INFO
	.align		4
.L_31:
        /*0008*/ 	.byte	0x04, 0x17
        /*000a*/ 	.short	(.L_33 - .L_32)
.L_32:
        /*000c*/ 	.word	0x00000000
        /*0010*/ 	.short	0x0000
        /*0012*/ 	.short	0x0000
        /*0014*/ 	.byte	0x00, 0xf0, 0x01, 0x20


	//----- nvinfo : EIATTR_AT_ENTRY_FRAGMENTS
	.align		4
.L_33:
        /*0018*/ 	.byte	0x04, 0x4f
        /*001a*/ 	.short	(.L_35 - .L_34)


	//   ....[0]....
.L_34:
        /*001c*/ 	.word	0x00000006


	//----- nvinfo : EIATTR_RESERVED_SMEM_USED
	.align		4
.L_35:
        /*0020*/ 	.byte	0x01, 0x41
	.zero		2


	//----- nvinfo : EIATTR_SPARSE_MMA_MASK
	.align		4
        /*0024*/ 	.byte	0x03, 0x50
        /*0026*/ 	.short	0x0000


	//----- nvinfo : EIATTR_TCGEN05_1CTA_USED
	.align		4
        /*0028*/ 	.byte	0x01, 0x51
	.zero		2


	//----- nvinfo : EIATTR_MAXREG_COUNT
	.align		4
        /*002c*/ 	.byte	0x03, 0x1b
        /*002e*/ 	.short	0x00ff


	//----- nvinfo : EIATTR_NUM_BARRIERS
	.align		4
        /*0030*/ 	.byte	0x02, 0x4c
        /*0032*/ 	.byte	0x07
	.zero		1


	//----- nvinfo : EIATTR_EXTERNS
	.align		4
        /*0034*/ 	.byte	0x04, 0x0f
        /*0036*/ 	.short	(.L_37 - .L_36)


	//   ....[0]....
	.align		4
.L_36:
        /*0038*/ 	.word	index@(__assertfail)


	//----- nvinfo : EIATTR_MERCURY_ISA_VERSION
	.align		4
.L_37:
        /*003c*/ 	.byte	0x03, 0x5f
        /*003e*/ 	.short	0x0101


	//----- nvinfo : EIATTR_INT_WARP_WIDE_INSTR_OFFSETS
	.align		4
        /*0040*/ 	.byte	0x04, 0x31
        /*0042*/ 	.short	(.L_39 - .L_38)


	//   ....[0]....
.L_38:
        /*0044*/ 	.word	0x00002070


	//   ....[1]....
        /*0048*/ 	.word	0x00004730


	//   ....[2]....
        /*004c*/ 	.word	0x00004750


	//   ....[3]....
        /*0050*/ 	.word	0x00004780


	//   ....[4]....
        /*0054*/ 	.word	0x00005190


	//   ....[5]....
        /*0058*/ 	.word	0x00005280


	//----- nvinfo : EIATTR_COOP_GROUP_MASK_REGIDS
	.align		4
.L_39:
        /*005c*/ 	.byte	0x04, 0x29
        /*005e*/ 	.short	(.L_41 - .L_40)


	//   ....[0]....
.L_40:
        /*0060*/ 	.word	0xffffffff


	//   ....[1]....
        /*0064*/ 	.word	0xffffffff


	//   ....[2]....
        /*0068*/ 	.word	0xffffffff


	//   ....[3]....
        /*006c*/ 	.word	0xffffffff


	//   ....[4]....
        /*0070*/ 	.word	0xffffffff


	//   ....[5]....
        /*0074*/ 	.word	0xffffffff


	//   ....[6]....
        /*0078*/ 	.word	0xffffffff


	//   ....[7]....
        /*007c*/ 	.word	0xffffffff


	//   ....[8]....
        /*0080*/ 	.word	0xffffffff


	//   ....[9]....
        /*0084*/ 	.word	0xffffffff


	//   ....[10]....
        /*0088*/ 	.word	0xffffffff


	//   ....[11]....
        /*008c*/ 	.word	0xffffffff


	//   ....[12]....
        /*0090*/ 	.word	0xffffffff


	//----- nvinfo : EIATTR_COOP_GROUP_INSTR_OFFSETS
	.align		4
.L_41:
        /*0094*/ 	.byte	0x04, 0x28
        /*0096*/ 	.short	(.L_43 - .L_42)


	//   ....[0]....
.L_42:
        /*0098*/ 	.word	0x00000090


	//   ....[1]....
        /*009c*/ 	.word	0x000004d0


	//   ....[2]....
        /*00a0*/ 	.word	0x00000950


	//   ....[3]....
        /*00a4*/ 	.word	0x00000a90


	//   ....[4]....
        /*00a8*/ 	.word	0x00000b90


	//   ....[5]....
        /*00ac*/ 	.word	0x00000d00


	//   ....[6]....
        /*00b0*/ 	.word	0x00000ea0


	//   ....[7]....
        /*00b4*/ 	.word	0x00001f50


	//   ....[8]....
        /*00b8*/ 	.word	0x00003a20


	//   ....[9]....
        /*00bc*/ 	.word	0x00003c30


	//   ....[10]....
        /*00c0*/ 	.word	0x00003c60


	//   ....[11]....
        /*00c4*/ 	.word	0x00004610


	//   ....[12]....
        /*00c8*/ 	.word	0x00004840


	//----- nvinfo : EIATTR_VRC_CTA_INIT_COUNT
	.align		4
.L_43:
        /*00cc*/ 	.byte	0x02, 0x4a
        /*00ce*/ 	.byte	0x80
	.zero		1


	//----- nvinfo : EIATTR_SYSCALL_OFFSETS
	.align		4
        /*00d0*/ 	.byte	0x04, 0x46
        /*00d2*/ 	.short	(.L_45 - .L_44)


	//   ....[0]....
.L_44:
        /*00d4*/ 	.word	0x00005ca0


	//   ....[1]....
        /*00d8*/ 	.word	0x00005de0


	//   ....[2]....
        /*00dc*/ 	.word	0x00006540


	//----- nvinfo : EIATTR_MBARRIER_INSTR_OFFSETS
	.align		4
.L_45:
        /*00e0*/ 	.byte	0x04, 0x39
        /*00e2*/ 	.short	(.L_47 - .L_46)


	//   ....[0]....
.L_46:
        /*00e4*/ 	.word	0x000005d0
        /*00e8*/ 	.word	0x000000ff
        /*00ec*/ 	.word	0x00000000
        /*00f0*/ 	.short	0x0100
        /*00f2*/ 	.byte	0x05
	.zero		1


	//   ....[1]....
        /*00f4*/ 	.word	0x000005e0
        /*00f8*/ 	.word	0x000000ff
        /*00fc*/ 	.word	0x000000d8
        /*0100*/ 	.short	0x0100
        /*0102*/ 	.byte	0x05
	.zero		1


	//   ....[2]....
        /*0104*/ 	.word	0x000005f0
        /*0108*/ 	.word	0x000000ff
        /*010c*/ 	.word	0x00000008
        /*0110*/ 	.short	0x0100
        /*0112*/ 	.byte	0x05
	.zero		1


	//   ....[3]....
        /*0114*/ 	.word	0x00000600
        /*0118*/ 	.word	0x000000ff
        /*011c*/ 	.word	0x000000e0
        /*0120*/ 	.short	0x0100
        /*0122*/ 	.byte	0x05
	.zero		1


	//   ....[4]....
        /*0124*/ 	.word	0x00000610
        /*0128*/ 	.word	0x000000ff
        /*012c*/ 	.word	0x00000010
        /*0130*/ 	.short	0x0100
        /*0132*/ 	.byte	0x05
	.zero		1


	//   ....[5]....
        /*0134*/ 	.word	0x00000620
        /*0138*/ 	.word	0x000000ff
        /*013c*/ 	.word	0x000000e8
        /*0140*/ 	.short	0x0100
        /*0142*/ 	.byte	0x05
	.zero		1


	//   ....[6]....
        /*0144*/ 	.word	0x00000630
        /*0148*/ 	.word	0x000000ff
        /*014c*/ 	.word	0x00000018
        /*0150*/ 	.short	0x0100
        /*0152*/ 	.byte	0x05
	.zero		1


	//   ....[7]....
        /*0154*/ 	.word	0x00000640
        /*0158*/ 	.word	0x000000ff
        /*015c*/ 	.word	0x000000f0
        /*0160*/ 	.short	0x0100
        /*0162*/ 	.byte	0x05
	.zero		1


	//   ....[8]....
        /*0164*/ 	.word	0x00000650
        /*0168*/ 	.word	0x000000ff
        /*016c*/ 	.word	0x00000020
        /*0170*/ 	.short	0x0100
        /*0172*/ 	.byte	0x05
	.zero		1


	//   ....[9]....
        /*0174*/ 	.word	0x00000660
        /*0178*/ 	.word	0x000000ff
        /*017c*/ 	.word	0x000000f8
        /*0180*/ 	.short	0x0100
        /*0182*/ 	.byte	0x05
	.zero		1


	//   ....[10]....
        /*0184*/ 	.word	0x00000670
        /*0188*/ 	.word	0x000000ff
        /*018c*/ 	.word	0x00000028
        /*0190*/ 	.short	0x0100
        /*0192*/ 	.byte	0x05
	.zero		1


	//   ....[11]....
        /*0194*/ 	.word	0x00000680
        /*0198*/ 	.word	0x000000ff
        /*019c*/ 	.word	0x00000100
        /*01a0*/ 	.short	0x0100
        /*01a2*/ 	.byte	0x05
	.zero		1


	//   ....[12]....
        /*01a4*/ 	.word	0x00000690
        /*01a8*/ 	.word	0x000000ff
        /*01ac*/ 	.word	0x00000030
        /*01b0*/ 	.short	0x0100
        /*01b2*/ 	.byte	0x05
	.zero		1


	//   ....[13]....
        /*01b4*/ 	.word	0x000006a0
        /*01b8*/ 	.word	0x000000ff
        /*01bc*/ 	.word	0x00000108
        /*01c0*/ 	.short	0x0100
        /*01c2*/ 	.byte	0x05
	.zero		1


	//   ....[14]....
        /*01c4*/ 	.word	0x000006b0
        /*01c8*/ 	.word	0x000000ff
        /*01cc*/ 	.word	0x00000038
        /*01d0*/ 	.short	0x0100
        /*01d2*/ 	.byte	0x05
	.zero		1


	//   ....[15]....
        /*01d4*/ 	.word	0x000006c0
        /*01d8*/ 	.word	0x000000ff
        /*01dc*/ 	.word	0x00000110
        /*01e0*/ 	.short	0x0100
        /*01e2*/ 	.byte	0x05
	.zero		1


	//   ....[16]....
        /*01e4*/ 	.word	0x000006d0
        /*01e8*/ 	.word	0x000000ff
        /*01ec*/ 	.word	0x00000040
        /*01f0*/ 	.short	0x0100
        /*01f2*/ 	.byte	0x05
	.zero		1


	//   ....[17]....
        /*01f4*/ 	.word	0x000006e0
        /*01f8*/ 	.word	0x000000ff
        /*01fc*/ 	.word	0x00000118
        /*0200*/ 	.short	0x0100
        /*0202*/ 	.byte	0x05
	.zero		1


	//   ....[18]....
        /*0204*/ 	.word	0x000006f0
        /*0208*/ 	.word	0x000000ff
        /*020c*/ 	.word	0x00000048
        /*0210*/ 	.short	0x0100
        /*0212*/ 	.byte	0x05
	.zero		1


	//   ....[19]....
        /*0214*/ 	.word	0x00000700
        /*0218*/ 	.word	0x000000ff
        /*021c*/ 	.word	0x00000120
        /*0220*/ 	.short	0x0100
        /*0222*/ 	.byte	0x05
	.zero		1


	//   ....[20]....
        /*0224*/ 	.word	0x00000710
        /*0228*/ 	.word	0x000000ff
        /*022c*/ 	.word	0x00000050
        /*0230*/ 	.short	0x0100
        /*0232*/ 	.byte	0x05
	.zero		1


	//   ....[21]....
        /*0234*/ 	.word	0x00000720
        /*0238*/ 	.word	0x000000ff
        /*023c*/ 	.word	0x00000128
        /*0240*/ 	.short	0x0100
        /*0242*/ 	.byte	0x05
	.zero		1


	//   ....[22]....
        /*0244*/ 	.word	0x00000730
        /*0248*/ 	.word	0x000000ff
        /*024c*/ 	.word	0x00000058
        /*0250*/ 	.short	0x0100
        /*0252*/ 	.byte	0x05
	.zero		1


	//   ....[23]....
        /*0254*/ 	.word	0x00000740
        /*0258*/ 	.word	0x000000ff
        /*025c*/ 	.word	0x00000130
        /*0260*/ 	.short	0x0100
        /*0262*/ 	.byte	0x05
	.zero		1


	//   ....[24]....
        /*0264*/ 	.word	0x00000750
        /*0268*/ 	.word	0x000000ff
        /*026c*/ 	.word	0x00000060
        /*0270*/ 	.short	0x0100
        /*0272*/ 	.byte	0x05
	.zero		1


	//   ....[25]....
        /*0274*/ 	.word	0x00000760
        /*0278*/ 	.word	0x000000ff
        /*027c*/ 	.word	0x00000138
        /*0280*/ 	.short	0x0100
        /*0282*/ 	.byte	0x05
	.zero		1


	//   ....[26]....
        /*0284*/ 	.word	0x00000770
        /*0288*/ 	.word	0x000000ff
        /*028c*/ 	.word	0x00000068
        /*0290*/ 	.short	0x0100
        /*0292*/ 	.byte	0x05
	.zero		1


	//   ....[27]....
        /*0294*/ 	.word	0x00000780
        /*0298*/ 	.word	0x000000ff
        /*029c*/ 	.word	0x00000140
        /*02a0*/ 	.short	0x0100
        /*02a2*/ 	.byte	0x05
	.zero		1


	//   ....[28]....
        /*02a4*/ 	.word	0x00000790
        /*02a8*/ 	.word	0x000000ff
        /*02ac*/ 	.word	0x00000070
        /*02b0*/ 	.short	0x0100
        /*02b2*/ 	.byte	0x05
	.zero		1


	//   ....[29]....
        /*02b4*/ 	.word	0x000007a0
        /*02b8*/ 	.word	0x000000ff
        /*02bc*/ 	.word	0x00000148
        /*02c0*/ 	.short	0x0100
        /*02c2*/ 	.byte	0x05
	.zero		1


	//   ....[30]....
        /*02c4*/ 	.word	0x000007b0
        /*02c8*/ 	.word	0x000000ff
        /*02cc*/ 	.word	0x00000078
        /*02d0*/ 	.short	0x0100
        /*02d2*/ 	.byte	0x05
	.zero		1


	//   ....[31]....
        /*02d4*/ 	.word	0x000007c0
        /*02d8*/ 	.word	0x000000ff
        /*02dc*/ 	.word	0x00000150
        /*02e0*/ 	.short	0x0100
        /*02e2*/ 	.byte	0x05
	.zero		1


	//   ....[32]....
        /*02e4*/ 	.word	0x000007d0
        /*02e8*/ 	.word	0x000000ff
        /*02ec*/ 	.word	0x00000080
        /*02f0*/ 	.short	0x0100
        /*02f2*/ 	.byte	0x05
	.zero		1


	//   ....[33]....
        /*02f4*/ 	.word	0x000007e0
        /*02f8*/ 	.word	0x000000ff
        /*02fc*/ 	.word	0x00000158
        /*0300*/ 	.short	0x0100
        /*0302*/ 	.byte	0x05
	.zero		1


	//   ....[34]....
        /*0304*/ 	.word	0x000007f0
        /*0308*/ 	.word	0x000000ff
        /*030c*/ 	.word	0x00000088
        /*0310*/ 	.short	0x0100
        /*0312*/ 	.byte	0x05
	.zero		1


	//   ....[35]....
        /*0314*/ 	.word	0x00000800
        /*0318*/ 	.word	0x000000ff
        /*031c*/ 	.word	0x00000160
        /*0320*/ 	.short	0x0100
        /*0322*/ 	.byte	0x05
	.zero		1


	//   ....[36]....
        /*0324*/ 	.word	0x00000810
        /*0328*/ 	.word	0x000000ff
        /*032c*/ 	.word	0x00000090
        /*0330*/ 	.short	0x0100
        /*0332*/ 	.byte	0x05
	.zero		1


	//   ....[37]....
        /*0334*/ 	.word	0x00000820
        /*0338*/ 	.word	0x000000ff
        /*033c*/ 	.word	0x00000168
        /*0340*/ 	.short	0x0100
        /*0342*/ 	.byte	0x05
	.zero		1


	//   ....[38]....
        /*0344*/ 	.word	0x00000830
        /*0348*/ 	.word	0x000000ff
        /*034c*/ 	.word	0x00000098
        /*0350*/ 	.short	0x0100
        /*0352*/ 	.byte	0x05
	.zero		1


	//   ....[39]....
        /*0354*/ 	.word	0x00000840
        /*0358*/ 	.word	0x000000ff
        /*035c*/ 	.word	0x00000170
        /*0360*/ 	.short	0x0100
        /*0362*/ 	.byte	0x05
	.zero		1


	//   ....[40]....
        /*0364*/ 	.word	0x00000850
        /*0368*/ 	.word	0x000000ff
        /*036c*/ 	.word	0x000000a0
        /*0370*/ 	.short	0x0100
        /*0372*/ 	.byte	0x05
	.zero		1


	//   ....[41]....
        /*0374*/ 	.word	0x00000860
        /*0378*/ 	.word	0x000000ff
        /*037c*/ 	.word	0x00000178
        /*0380*/ 	.short	0x0100
        /*0382*/ 	.byte	0x05
	.zero		1


	//   ....[42]....
        /*0384*/ 	.word	0x00000870
        /*0388*/ 	.word	0x000000ff
        /*038c*/ 	.word	0x000000a8
        /*0390*/ 	.short	0x0100
        /*0392*/ 	.byte	0x05
	.zero		1


	//   ....[43]....
        /*0394*/ 	.word	0x00000880
        /*0398*/ 	.word	0x000000ff
        /*039c*/ 	.word	0x00000180
        /*03a0*/ 	.short	0x0100
        /*03a2*/ 	.byte	0x05
	.zero		1


	//   ....[44]....
        /*03a4*/ 	.word	0x00000890
        /*03a8*/ 	.word	0x000000ff
        /*03ac*/ 	.word	0x000000b0
        /*03b0*/ 	.short	0x0100
        /*03b2*/ 	.byte	0x05
	.zero		1


	//   ....[45]....
        /*03b4*/ 	.word	0x000008a0
        /*03b8*/ 	.word	0x000000ff
        /*03bc*/ 	.word	0x00000188
        /*03c0*/ 	.short	0x0100
        /*03c2*/ 	.byte	0x05
	.zero		1


	//   ....[46]....
        /*03c4*/ 	.word	0x000008b0
        /*03c8*/ 	.word	0x000000ff
        /*03cc*/ 	.word	0x000000b8
        /*03d0*/ 	.short	0x0100
        /*03d2*/ 	.byte	0x05
	.zero		1


	//   ....[47]....
        /*03d4*/ 	.word	0x000008c0
        /*03d8*/ 	.word	0x000000ff
        /*03dc*/ 	.word	0x00000190
        /*03e0*/ 	.short	0x0100
        /*03e2*/ 	.byte	0x05
	.zero		1


	//   ....[48]....
        /*03e4*/ 	.word	0x000008d0
        /*03e8*/ 	.word	0x000000ff
        /*03ec*/ 	.word	0x000000c0
        /*03f0*/ 	.short	0x0100
        /*03f2*/ 	.byte	0x05
	.zero		1


	//   ....[49]....
        /*03f4*/ 	.word	0x000008e0
        /*03f8*/ 	.word	0x000000ff
        /*03fc*/ 	.word	0x00000198
        /*0400*/ 	.short	0x0100
        /*0402*/ 	.byte	0x05
	.zero		1


	//   ....[50]....
        /*0404*/ 	.word	0x000008f0
        /*0408*/ 	.word	0x000000ff
        /*040c*/ 	.word	0x000000c8
        /*0410*/ 	.short	0x0100
        /*0412*/ 	.byte	0x05
	.zero		1


	//   ....[51]....
        /*0414*/ 	.word	0x00000900
        /*0418*/ 	.word	0x000000ff
        /*041c*/ 	.word	0x000001a0
        /*0420*/ 	.short	0x0100
        /*0422*/ 	.byte	0x05
	.zero		1


	//   ....[52]....
        /*0424*/ 	.word	0x00000910
        /*0428*/ 	.word	0x000000ff
        /*042c*/ 	.word	0x000000d0
        /*0430*/ 	.short	0x0100
        /*0432*/ 	.byte	0x05
	.zero		1


	//   ....[53]....
        /*0434*/ 	.word	0x00000920
        /*0438*/ 	.word	0x000000ff
        /*043c*/ 	.word	0x000001a8
        /*0440*/ 	.short	0x0100
        /*0442*/ 	.byte	0x05
	.zero		1


	//   ....[54]....
        /*0444*/ 	.word	0x00000a60
        /*0448*/ 	.word	0x000000ff
        /*044c*/ 	.word	0x000001b0
        /*0450*/ 	.short	0x0100
        /*0452*/ 	.byte	0x06
	.zero		1


	//   ....[55]....
        /*0454*/ 	.word	0x00000a70
        /*0458*/ 	.word	0x000000ff
        /*045c*/ 	.word	0x000001b8
        /*0460*/ 	.short	0x0100
        /*0462*/ 	.byte	0x06
	.zero		1


	//   ....[56]....
        /*0464*/ 	.word	0x00000b60
        /*0468*/ 	.word	0x000000ff
        /*046c*/ 	.word	0x000001c0
        /*0470*/ 	.short	0x0100
        /*0472*/ 	.byte	0x05
	.zero		1


	//   ....[57]....
        /*0474*/ 	.word	0x00000b70
        /*0478*/ 	.word	0x000000ff
        /*047c*/ 	.word	0x000001c8
        /*0480*/ 	.short	0x0100
        /*0482*/ 	.byte	0x05
	.zero		1


	//   ....[58]....
        /*0484*/ 	.word	0x00000cb0
        /*0488*/ 	.word	0x000000ff
        /*048c*/ 	.word	0x000001d0
        /*0490*/ 	.short	0x0100
        /*0492*/ 	.byte	0x05
	.zero		1


	//   ....[59]....
        /*0494*/ 	.word	0x00000cc0
        /*0498*/ 	.word	0x000000ff
        /*049c*/ 	.word	0x000001e0
        /*04a0*/ 	.short	0x0100
        /*04a2*/ 	.byte	0x05
	.zero		1


	//   ....[60]....
        /*04a4*/ 	.word	0x00000cd0
        /*04a8*/ 	.word	0x000000ff
        /*04ac*/ 	.word	0x000001d8
        /*04b0*/ 	.short	0x0100
        /*04b2*/ 	.byte	0x05
	.zero		1


	//   ....[61]....
        /*04b4*/ 	.word	0x00000ce0
        /*04b8*/ 	.word	0x000000ff
        /*04bc*/ 	.word	0x000001e8
        /*04c0*/ 	.short	0x0100
        /*04c2*/ 	.byte	0x05
	.zero		1


	//   ....[62]....
        /*04c4*/ 	.word	0x00000e10
        /*04c8*/ 	.word	0x000000ff
        /*04cc*/ 	.word	0x000001f0
        /*04d0*/ 	.short	0x0100
        /*04d2*/ 	.byte	0x06
	.zero		1


	//   ....[63]....
        /*04d4*/ 	.word	0x00000e20
        /*04d8*/ 	.word	0x000000ff
        /*04dc*/ 	.word	0x00000210
        /*04e0*/ 	.short	0x0100
        /*04e2*/ 	.byte	0x06
	.zero		1


	//   ....[64]....
        /*04e4*/ 	.word	0x00000e30
        /*04e8*/ 	.word	0x000000ff
        /*04ec*/ 	.word	0x000001f8
        /*04f0*/ 	.short	0x0100
        /*04f2*/ 	.byte	0x06
	.zero		1


	//   ....[65]....
        /*04f4*/ 	.word	0x00000e40
        /*04f8*/ 	.word	0x000000ff
        /*04fc*/ 	.word	0x00000218
        /*0500*/ 	.short	0x0100
        /*0502*/ 	.byte	0x06
	.zero		1


	//   ....[66]....
        /*0504*/ 	.word	0x00000e50
        /*0508*/ 	.word	0x000000ff
        /*050c*/ 	.word	0x00000200
        /*0510*/ 	.short	0x0100
        /*0512*/ 	.byte	0x06
	.zero		1


	//   ....[67]....
        /*0514*/ 	.word	0x00000e60
        /*0518*/ 	.word	0x000000ff
        /*051c*/ 	.word	0x00000220
        /*0520*/ 	.short	0x0100
        /*0522*/ 	.byte	0x06
	.zero		1


	//   ....[68]....
        /*0524*/ 	.word	0x00000e70
        /*0528*/ 	.word	0x000000ff
        /*052c*/ 	.word	0x00000208
        /*0530*/ 	.short	0x0100
        /*0532*/ 	.byte	0x06
	.zero		1


	//   ....[69]....
        /*0534*/ 	.word	0x00000e80
        /*0538*/ 	.word	0x000000ff
        /*053c*/ 	.word	0x00000228
        /*0540*/ 	.short	0x0100
        /*0542*/ 	.byte	0x06
	.zero		1


	//   ....[70]....
        /*0544*/ 	.word	0x00000f70
        /*0548*/ 	.word	0x000000ff
        /*054c*/ 	.word	0x00000230
        /*0550*/ 	.short	0x0100
        /*0552*/ 	.byte	0x05
	.zero		1


	//   ....[71]....
        /*0554*/ 	.word	0x00000f80
        /*0558*/ 	.word	0x000000ff
        /*055c*/ 	.word	0x00000240
        /*0560*/ 	.short	0x0100
        /*0562*/ 	.byte	0x05
	.zero		1


	//   ....[72]....
        /*0564*/ 	.word	0x00000f90
        /*0568*/ 	.word	0x000000ff
        /*056c*/ 	.word	0x00000238
        /*0570*/ 	.short	0x0100
        /*0572*/ 	.byte	0x05
	.zero		1


	//   ....[73]....
        /*0574*/ 	.word	0x00000fa0
        /*0578*/ 	.word	0x000000ff
        /*057c*/ 	.word	0x00000248
        /*0580*/ 	.short	0x0100
        /*0582*/ 	.byte	0x05
	.zero		1


	//   ....[74]....
        /*0584*/ 	.word	0x00001870
        /*0588*/ 	.word	0x00000003
        /*058c*/ 	.word	0x00000240
        /*0590*/ 	.short	0x010a
        /*0592*/ 	.byte	0xff
	.zero		1


	//   ....[75]....
        /*0594*/ 	.word	0x000018a0
        /*0598*/ 	.word	0x00000003
        /*059c*/ 	.word	0x00000230
        /*05a0*/ 	.short	0x0101
        /*05a2*/ 	.byte	0xff
	.zero		1


	//   ....[76]....
        /*05a4*/ 	.word	0x00001970
        /*05a8*/ 	.word	0x000000ff
        /*05ac*/ 	.word	0x000000d8
        /*05b0*/ 	.short	0x010a
        /*05b2*/ 	.byte	0x08
	.zero		1


	//   ....[77]....
        /*05b4*/ 	.word	0x00001a10
        /*05b8*/ 	.word	0x000000ff
        /*05bc*/ 	.word	0x000000d8
        /*05c0*/ 	.short	0x010a
        /*05c2*/ 	.byte	0x21
	.zero		1


	//   ....[78]....
        /*05c4*/ 	.word	0x00001b70
        /*05c8*/ 	.word	0x000000ff
        /*05cc*/ 	.word	0x000000d8
        /*05d0*/ 	.short	0x010a
        /*05d2*/ 	.byte	0x08
	.zero		1


	//   ....[79]....
        /*05d4*/ 	.word	0x00001c60
        /*05d8*/ 	.word	0x000000ff
        /*05dc*/ 	.word	0x000001c8
        /*05e0*/ 	.short	0x0101
        /*05e2*/ 	.byte	0x04
	.zero		1


	//   ....[80]....
        /*05e4*/ 	.word	0x00001c80
        /*05e8*/ 	.word	0x000000ff
        /*05ec*/ 	.word	0x000000d8
        /*05f0*/ 	.short	0x010a
        /*05f2*/ 	.byte	0x08
	.zero		1


	//   ....[81]....
        /*05f4*/ 	.word	0x00001d00
        /*05f8*/ 	.word	0x000000ff
        /*05fc*/ 	.word	0x000000d8
        /*0600*/ 	.short	0x010a
        /*0602*/ 	.byte	0x11
	.zero		1


	//   ....[82]....
        /*0604*/ 	.word	0x00001e60
        /*0608*/ 	.word	0x000000ff
        /*060c*/ 	.word	0x000000d8
        /*0610*/ 	.short	0x010a
        /*0612*/ 	.byte	0x08
	.zero		1


	//   ....[83]....
        /*0614*/ 	.word	0x00001f80
        /*0618*/ 	.word	0x00000002
        /*061c*/ 	.word	0x000001d0
        /*0620*/ 	.short	0x010a
        /*0622*/ 	.byte	0xff
	.zero		1


	//   ....[84]....
        /*0624*/ 	.word	0x00002040
        /*0628*/ 	.word	0x00000002
        /*062c*/ 	.word	0x00000000
        /*0630*/ 	.short	0x0101
        /*0632*/ 	.byte	0xff
	.zero		1


	//   ....[85]....
        /*0634*/ 	.word	0x000025a0
        /*0638*/ 	.word	0x000000ff
        /*063c*/ 	.word	0x00000000
        /*0640*/ 	.short	0x010a
        /*0642*/ 	.byte	0x05
	.zero		1


	//   ....[86]....
        /*0644*/ 	.word	0x00002630
        /*0648*/ 	.word	0x000000ff
        /*064c*/ 	.word	0x00000000
        /*0650*/ 	.short	0x010a
        /*0652*/ 	.byte	0x05
	.zero		1


	//   ....[87]....
        /*0654*/ 	.word	0x000026c0
        /*0658*/ 	.word	0x000000ff
        /*065c*/ 	.word	0x00000000
        /*0660*/ 	.short	0x010a
        /*0662*/ 	.byte	0x05
	.zero		1


	//   ....[88]....
        /*0664*/ 	.word	0x00002750
        /*0668*/ 	.word	0x000000ff
        /*066c*/ 	.word	0x00000000
        /*0670*/ 	.short	0x010a
        /*0672*/ 	.byte	0x05
	.zero		1


	//   ....[89]....
        /*0674*/ 	.word	0x000027e0
        /*0678*/ 	.word	0x000000ff
        /*067c*/ 	.word	0x00000000
        /*0680*/ 	.short	0x010a
        /*0682*/ 	.byte	0x05
	.zero		1


	//   ....[90]....
        /*0684*/ 	.word	0x00002870
        /*0688*/ 	.word	0x000000ff
        /*068c*/ 	.word	0x00000000
        /*0690*/ 	.short	0x010a
        /*0692*/ 	.byte	0x05
	.zero		1


	//   ....[91]....
        /*0694*/ 	.word	0x00002900
        /*0698*/ 	.word	0x000000ff
        /*069c*/ 	.word	0x00000000
        /*06a0*/ 	.short	0x010a
        /*06a2*/ 	.byte	0x05
	.zero		1


	//   ....[92]....
        /*06a4*/ 	.word	0x00002990
        /*06a8*/ 	.word	0x000000ff
        /*06ac*/ 	.word	0x00000000
        /*06b0*/ 	.short	0x010a
        /*06b2*/ 	.byte	0x05
	.zero		1


	//   ....[93]....
        /*06b4*/ 	.word	0x00002a20
        /*06b8*/ 	.word	0x000000ff
        /*06bc*/ 	.word	0x00000000
        /*06c0*/ 	.short	0x010a
        /*06c2*/ 	.byte	0x05
	.zero		1


	//   ....[94]....
        /*06c4*/ 	.word	0x00002ab0
        /*06c8*/ 	.word	0x000000ff
        /*06cc*/ 	.word	0x00000000
        /*06d0*/ 	.short	0x010a
        /*06d2*/ 	.byte	0x05
	.zero		1


	//   ....[95]....
        /*06d4*/ 	.word	0x00002b40
        /*06d8*/ 	.word	0x000000ff
        /*06dc*/ 	.word	0x00000000
        /*06e0*/ 	.short	0x010a
        /*06e2*/ 	.byte	0x05
	.zero		1


	//   ....[96]....
        /*06e4*/ 	.word	0x00002bd0
        /*06e8*/ 	.word	0x000000ff
        /*06ec*/ 	.word	0x00000000
        /*06f0*/ 	.short	0x010a
        /*06f2*/ 	.byte	0x05
	.zero		1


	//   ....[97]....
        /*06f4*/ 	.word	0x00002c60
        /*06f8*/ 	.word	0x000000ff
        /*06fc*/ 	.word	0x00000000
        /*0700*/ 	.short	0x010a
        /*0702*/ 	.byte	0x05
	.zero		1


	//   ....[98]....
        /*0704*/ 	.word	0x00002cf0
        /*0708*/ 	.word	0x000000ff
        /*070c*/ 	.word	0x00000000
        /*0710*/ 	.short	0x010a
        /*0712*/ 	.byte	0x05
	.zero		1


	//   ....[99]....
        /*0714*/ 	.word	0x00002d80
        /*0718*/ 	.word	0x000000ff
        /*071c*/ 	.word	0x00000000
        /*0720*/ 	.short	0x010a
        /*0722*/ 	.byte	0x05
	.zero		1


	//   ....[100]....
        /*0724*/ 	.word	0x00002e10
        /*0728*/ 	.word	0x000000ff
        /*072c*/ 	.word	0x00000000
        /*0730*/ 	.short	0x010a
        /*0732*/ 	.byte	0x05
	.zero		1


	//   ....[101]....
        /*0734*/ 	.word	0x00002ea0
        /*0738*/ 	.word	0x000000ff
        /*073c*/ 	.word	0x00000000
        /*0740*/ 	.short	0x010a
        /*0742*/ 	.byte	0x05
	.zero		1


	//   ....[102]....
        /*0744*/ 	.word	0x00002f30
        /*0748*/ 	.word	0x000000ff
        /*074c*/ 	.word	0x00000000
        /*0750*/ 	.short	0x010a
        /*0752*/ 	.byte	0x05
	.zero		1


	//   ....[103]....
        /*0754*/ 	.word	0x00002fc0
        /*0758*/ 	.word	0x000000ff
        /*075c*/ 	.word	0x00000000
        /*0760*/ 	.short	0x010a
        /*0762*/ 	.byte	0x05
	.zero		1


	//   ....[104]....
        /*0764*/ 	.word	0x00003050
        /*0768*/ 	.word	0x000000ff
        /*076c*/ 	.word	0x00000000
        /*0770*/ 	.short	0x010a
        /*0772*/ 	.byte	0x05
	.zero		1


	//   ....[105]....
        /*0774*/ 	.word	0x000030e0
        /*0778*/ 	.word	0x000000ff
        /*077c*/ 	.word	0x00000000
        /*0780*/ 	.short	0x010a
        /*0782*/ 	.byte	0x05
	.zero		1


	//   ....[106]....
        /*0784*/ 	.word	0x00003170
        /*0788*/ 	.word	0x000000ff
        /*078c*/ 	.word	0x00000000
        /*0790*/ 	.short	0x010a
        /*0792*/ 	.byte	0x05
	.zero		1


	//   ....[107]....
        /*0794*/ 	.word	0x00003200
        /*0798*/ 	.word	0x000000ff
        /*079c*/ 	.word	0x00000000
        /*07a0*/ 	.short	0x010a
        /*07a2*/ 	.byte	0x05
	.zero		1


	//   ....[108]....
        /*07a4*/ 	.word	0x00003290
        /*07a8*/ 	.word	0x000000ff
        /*07ac*/ 	.word	0x00000000
        /*07b0*/ 	.short	0x010a
        /*07b2*/ 	.byte	0x05
	.zero		1


	//   ....[109]....
        /*07b4*/ 	.word	0x00003320
        /*07b8*/ 	.word	0x000000ff
        /*07bc*/ 	.word	0x00000000
        /*07c0*/ 	.short	0x010a
        /*07c2*/ 	.byte	0x05
	.zero		1


	//   ....[110]....
        /*07c4*/ 	.word	0x000033b0
        /*07c8*/ 	.word	0x000000ff
        /*07cc*/ 	.word	0x00000000
        /*07d0*/ 	.short	0x010a
        /*07d2*/ 	.byte	0x05
	.zero		1


	//   ....[111]....
        /*07d4*/ 	.word	0x00003450
        /*07d8*/ 	.word	0x00000000
        /*07dc*/ 	.word	0x00000000
        /*07e0*/ 	.short	0x010a
        /*07e2*/ 	.byte	0xff
	.zero		1


	//   ....[112]....
        /*07e4*/ 	.word	0x00003570
        /*07e8*/ 	.word	0x00000000
        /*07ec*/ 	.word	0x00000230
        /*07f0*/ 	.short	0x010a
        /*07f2*/ 	.byte	0xff
	.zero		1


	//   ....[113]....
        /*07f4*/ 	.word	0x000035d0
        /*07f8*/ 	.word	0x00000004
        /*07fc*/ 	.word	0x00000000
        /*0800*/ 	.short	0x0101
        /*0802*/ 	.byte	0xff
	.zero		1


	//   ....[114]....
        /*0804*/ 	.word	0x000035f0
        /*0808*/ 	.word	0x000000ff
        /*080c*/ 	.word	0x000001e0
        /*0810*/ 	.short	0x010a
        /*0812*/ 	.byte	0x05
	.zero		1


	//   ....[115]....
        /*0814*/ 	.word	0x00003710
        /*0818*/ 	.word	0x00000000
        /*081c*/ 	.word	0x000001d0
        /*0820*/ 	.short	0x010a
        /*0822*/ 	.byte	0xff
	.zero		1


	//   ....[116]....
        /*0824*/ 	.word	0x00003820
        /*0828*/ 	.word	0x00000000
        /*082c*/ 	.word	0x00000000
        /*0830*/ 	.short	0x0101
        /*0832*/ 	.byte	0xff
	.zero		1


	//   ....[117]....
        /*0834*/ 	.word	0x000038b0
        /*0838*/ 	.word	0x000000ff
        /*083c*/ 	.word	0x000001e0
        /*0840*/ 	.short	0x0106
        /*0842*/ 	.byte	0x05
	.zero		1


	//   ....[118]....
        /*0844*/ 	.word	0x000038d0
        /*0848*/ 	.word	0x000000ff
        /*084c*/ 	.word	0x000001e0
        /*0850*/ 	.short	0x010a
        /*0852*/ 	.byte	0x05
	.zero		1


	//   ....[119]....
        /*0854*/ 	.word	0x00003960
        /*0858*/ 	.word	0x000000ff
        /*085c*/ 	.word	0x000001e0
        /*0860*/ 	.short	0x0106
        /*0862*/ 	.byte	0x04
	.zero		1


	//   ....[120]....
        /*0864*/ 	.word	0x000039a0
        /*0868*/ 	.word	0x00000000
        /*086c*/ 	.word	0x000001e0
        /*0870*/ 	.short	0x010a
        /*0872*/ 	.byte	0xff
	.zero		1


	//   ....[121]....
        /*0874*/ 	.word	0x00003ea0
        /*0878*/ 	.word	0x00000000
        /*087c*/ 	.word	0x000001d0
        /*0880*/ 	.short	0x010a
        /*0882*/ 	.byte	0xff
	.zero		1


	//   ....[122]....
        /*0884*/ 	.word	0x00003fa0
        /*0888*/ 	.word	0x00000003
        /*088c*/ 	.word	0x00000000
        /*0890*/ 	.short	0x0101
        /*0892*/ 	.byte	0xff
	.zero		1


	//   ....[123]....
        /*0894*/ 	.word	0x00003fb0
        /*0898*/ 	.word	0x000000ff
        /*089c*/ 	.word	0x00000000
        /*08a0*/ 	.short	0x010a
        /*08a2*/ 	.byte	0x04
	.zero		1


	//   ....[124]....
        /*08a4*/ 	.word	0x00004030
        /*08a8*/ 	.word	0x000000ff
        /*08ac*/ 	.word	0x00000210
        /*08b0*/ 	.short	0x010a
        /*08b2*/ 	.byte	0x08
	.zero		1


	//   ....[125]....
        /*08b4*/ 	.word	0x00004110
        /*08b8*/ 	.word	0x000000ff
        /*08bc*/ 	.word	0x00000000
        /*08c0*/ 	.short	0x010a
        /*08c2*/ 	.byte	0x07
	.zero		1


	//   ....[126]....
        /*08c4*/ 	.word	0x00004250
        /*08c8*/ 	.word	0x000000ff
        /*08cc*/ 	.word	0x00000000
        /*08d0*/ 	.short	0x010a
        /*08d2*/ 	.byte	0x04
	.zero		1


	//   ....[127]....
        /*08d4*/ 	.word	0x00004440
        /*08d8*/ 	.word	0x000000ff
        /*08dc*/ 	.word	0x00000000
        /*08e0*/ 	.short	0x010a
        /*08e2*/ 	.byte	0x05
	.zero		1


	//   ....[128]....
        /*08e4*/ 	.word	0x000044d0
        /*08e8*/ 	.word	0x000000ff
        /*08ec*/ 	.word	0x00000000
        /*08f0*/ 	.short	0x010a
        /*08f2*/ 	.byte	0x05
	.zero		1


	//   ....[129]....
        /*08f4*/ 	.word	0x00004560
        /*08f8*/ 	.word	0x000000ff
        /*08fc*/ 	.word	0x00000000
        /*0900*/ 	.short	0x010a
        /*0902*/ 	.byte	0x05
	.zero		1


	//   ....[130]....
        /*0904*/ 	.word	0x000045f0
        /*0908*/ 	.word	0x000000ff
        /*090c*/ 	.word	0x00000000
        /*0910*/ 	.short	0x010a
        /*0912*/ 	.byte	0x07
	.zero		1


	//   ....[131]....
        /*0914*/ 	.word	0x00004a30
        /*0918*/ 	.word	0x00000000
        /*091c*/ 	.word	0x000001d0
        /*0920*/ 	.short	0x010a
        /*0922*/ 	.byte	0xff
	.zero		1


	//   ....[132]....
        /*0924*/ 	.word	0x00004b20
        /*0928*/ 	.word	0x00000000
        /*092c*/ 	.word	0x00000000
        /*0930*/ 	.short	0x0101
        /*0932*/ 	.byte	0xff
	.zero		1


	//   ....[133]....
        /*0934*/ 	.word	0x00004e40
        /*0938*/ 	.word	0x000000ff
        /*093c*/ 	.word	0x000001c8
        /*0940*/ 	.short	0x010a
        /*0942*/ 	.byte	0x06
	.zero		1


	//   ....[134]....
        /*0944*/ 	.word	0x00004fc0
        /*0948*/ 	.word	0x000000ff
        /*094c*/ 	.word	0x000001b8
        /*0950*/ 	.short	0x010a
        /*0952*/ 	.byte	0x06
	.zero		1


	//   ....[135]....
        /*0954*/ 	.word	0x000052f0
        /*0958*/ 	.word	0x000000ff
        /*095c*/ 	.word	0x000001b0
        /*0960*/ 	.short	0x010b
        /*0962*/ 	.byte	0x06
	.zero		1


	//   ....[136]....
        /*0964*/ 	.word	0x00005310
        /*0968*/ 	.word	0x000000ff
        /*096c*/ 	.word	0x00000000
        /*0970*/ 	.short	0x0101
        /*0972*/ 	.byte	0x25
	.zero		1


	//   ....[137]....
        /*0974*/ 	.word	0x00005350
        /*0978*/ 	.word	0x00000000
        /*097c*/ 	.word	0x000001b8
        /*0980*/ 	.short	0x010a
        /*0982*/ 	.byte	0xff
	.zero		1


	//   ....[138]....
        /*0984*/ 	.word	0x000056b0
        /*0988*/ 	.word	0x00000000
        /*098c*/ 	.word	0x000001d0
        /*0990*/ 	.short	0x010a
        /*0992*/ 	.byte	0xff
	.zero		1


	//   ....[139]....
        /*0994*/ 	.word	0x000057c0
        /*0998*/ 	.word	0x00000000
        /*099c*/ 	.word	0x00000000
        /*09a0*/ 	.short	0x0101
        /*09a2*/ 	.byte	0xff
	.zero		1


	//   ....[140]....
        /*09a4*/ 	.word	0x00006170
        /*09a8*/ 	.word	0x000000ff
        /*09ac*/ 	.word	0x000001b0
        /*09b0*/ 	.short	0x010a
        /*09b2*/ 	.byte	0x2b
	.zero		1


	//   ....[141]....
        /*09b4*/ 	.word	0x00006190
        /*09b8*/ 	.word	0x0000005c
        /*09bc*/ 	.word	0x000001f0
        /*09c0*/ 	.short	0x010a
        /*09c2*/ 	.byte	0xff
	.zero		1


	//   ....[142]....
        /*09c4*/ 	.word	0x000062e0
        /*09c8*/ 	.word	0x000000ff
        /*09cc*/ 	.word	0x000001b0
        /*09d0*/ 	.short	0x010a
        /*09d2*/ 	.byte	0x2b
	.zero		1


	//   ....[143]....
        /*09d4*/ 	.word	0x000063c0
        /*09d8*/ 	.word	0x000000ff
        /*09dc*/ 	.word	0x00000000
        /*09e0*/ 	.short	0x0101
        /*09e2*/ 	.byte	0x04
	.zero		1


	//   ....[144]....
        /*09e4*/ 	.word	0x00006420
        /*09e8*/ 	.word	0x0000005c
        /*09ec*/ 	.word	0x000001f0
        /*09f0*/ 	.short	0x010a
        /*09f2*/ 	.byte	0xff
	.zero		1


	//   ....[145]....
        /*09f4*/ 	.word	0x000067f0
        /*09f8*/ 	.word	0x000000ff
        /*09fc*/ 	.word	0x00000000
        /*0a00*/ 	.short	0x0101
        /*0a02*/ 	.byte	0x05
	.zero		1


	//   ....[146]....
        /*0a04*/ 	.word	0x00007080
        /*0a08*/ 	.word	0x00000003
        /*0a0c*/ 	.word	0x00000240
        /*0a10*/ 	.short	0x010a
        /*0a12*/ 	.byte	0xff
	.zero		1


	//   ....[147]....
        /*0a14*/ 	.word	0x000070e0
        /*0a18*/ 	.word	0x00000002
        /*0a1c*/ 	.word	0x000000d8
        /*0a20*/ 	.short	0x010a
        /*0a22*/ 	.byte	0xff
	.zero		1


	//   ....[148]....
        /*0a24*/ 	.word	0x00007140
        /*0a28*/ 	.word	0x00000002
        /*0a2c*/ 	.word	0x000000d8
        /*0a30*/ 	.short	0x010a
        /*0a32*/ 	.byte	0xff
	.zero		1


	//   ....[149]....
        /*0a34*/ 	.word	0x00007190
        /*0a38*/ 	.word	0x00000002
        /*0a3c*/ 	.word	0x000001d0
        /*0a40*/ 	.short	0x010a
        /*0a42*/ 	.byte	0xff
	.zero		1


	//   ....[150]....
        /*0a44*/ 	.word	0x000071f0
        /*0a48*/ 	.word	0x00000000
        /*0a4c*/ 	.word	0x00000000
        /*0a50*/ 	.short	0x010a
        /*0a52*/ 	.byte	0xff
	.zero		1


	//   ....[151]....
        /*0a54*/ 	.word	0x00007250
        /*0a58*/ 	.word	0x00000000
        /*0a5c*/ 	.word	0x00000000
        /*0a60*/ 	.short	0x010a
        /*0a62*/ 	.byte	0xff
	.zero		1


	//   ....[152]....
        /*0a64*/ 	.word	0x000072b0
        /*0a68*/ 	.word	0x00000000
        /*0a6c*/ 	.word	0x00000000
        /*0a70*/ 	.short	0x010a
        /*0a72*/ 	.byte	0xff
	.zero		1


	//   ....[153]....
        /*0a74*/ 	.word	0x00007310
        /*0a78*/ 	.word	0x00000000
        /*0a7c*/ 	.word	0x00000000
        /*0a80*/ 	.short	0x010a
        /*0a82*/ 	.byte	0xff
	.zero		1


	//   ....[154]....
        /*0a84*/ 	.word	0x00007370
        /*0a88*/ 	.word	0x00000000
        /*0a8c*/ 	.word	0x00000000
        /*0a90*/ 	.short	0x010a
        /*0a92*/ 	.byte	0xff
	.zero		1


	//   ....[155]....
        /*0a94*/ 	.word	0x000073d0
        /*0a98*/ 	.word	0x00000000
        /*0a9c*/ 	.word	0x00000000
        /*0aa0*/ 	.short	0x010a
        /*0aa2*/ 	.byte	0xff
	.zero		1


	//   ....[156]....
        /*0aa4*/ 	.word	0x00007430
        /*0aa8*/ 	.word	0x00000000
        /*0aac*/ 	.word	0x00000000
        /*0ab0*/ 	.short	0x010a
        /*0ab2*/ 	.byte	0xff
	.zero		1


	//   ....[157]....
        /*0ab4*/ 	.word	0x00007490
        /*0ab8*/ 	.word	0x00000000
        /*0abc*/ 	.word	0x00000000
        /*0ac0*/ 	.short	0x010a
        /*0ac2*/ 	.byte	0xff
	.zero		1


	//   ....[158]....
        /*0ac4*/ 	.word	0x000074f0
        /*0ac8*/ 	.word	0x00000000
        /*0acc*/ 	.word	0x00000000
        /*0ad0*/ 	.short	0x010a
        /*0ad2*/ 	.byte	0xff
	.zero		1


	//   ....[159]....
        /*0ad4*/ 	.word	0x00007550
        /*0ad8*/ 	.word	0x00000000
        /*0adc*/ 	.word	0x00000000
        /*0ae0*/ 	.short	0x010a
        /*0ae2*/ 	.byte	0xff
	.zero		1


	//   ....[160]....
        /*0ae4*/ 	.word	0x000075b0
        /*0ae8*/ 	.word	0x00000000
        /*0aec*/ 	.word	0x00000000
        /*0af0*/ 	.short	0x010a
        /*0af2*/ 	.byte	0xff
	.zero		1


	//   ....[161]....
        /*0af4*/ 	.word	0x00007610
        /*0af8*/ 	.word	0x00000000
        /*0afc*/ 	.word	0x00000000
        /*0b00*/ 	.short	0x010a
        /*0b02*/ 	.byte	0xff
	.zero		1


	//   ....[162]....
        /*0b04*/ 	.word	0x00007670
        /*0b08*/ 	.word	0x00000000
        /*0b0c*/ 	.word	0x00000000
        /*0b10*/ 	.short	0x010a
        /*0b12*/ 	.byte	0xff
	.zero		1


	//   ....[163]....
        /*0b14*/ 	.word	0x000076d0
        /*0b18*/ 	.word	0x00000000
        /*0b1c*/ 	.word	0x00000000
        /*0b20*/ 	.short	0x010a
        /*0b22*/ 	.byte	0xff
	.zero		1


	//   ....[164]....
        /*0b24*/ 	.word	0x00007730
        /*0b28*/ 	.word	0x00000000
        /*0b2c*/ 	.word	0x00000000
        /*0b30*/ 	.short	0x010a
        /*0b32*/ 	.byte	0xff
	.zero		1


	//   ....[165]....
        /*0b34*/ 	.word	0x00007790
        /*0b38*/ 	.word	0x00000000
        /*0b3c*/ 	.word	0x00000000
        /*0b40*/ 	.short	0x010a
        /*0b42*/ 	.byte	0xff
	.zero		1


	//   ....[166]....
        /*0b44*/ 	.word	0x000077f0
        /*0b48*/ 	.word	0x00000000
        /*0b4c*/ 	.word	0x00000000
        /*0b50*/ 	.short	0x010a
        /*0b52*/ 	.byte	0xff
	.zero		1


	//   ....[167]....
        /*0b54*/ 	.word	0x00007850
        /*0b58*/ 	.word	0x00000000
        /*0b5c*/ 	.word	0x00000000
        /*0b60*/ 	.short	0x010a
        /*0b62*/ 	.byte	0xff
	.zero		1


	//   ....[168]....
        /*0b64*/ 	.word	0x000078b0
        /*0b68*/ 	.word	0x00000000
        /*0b6c*/ 	.word	0x00000000
        /*0b70*/ 	.short	0x010a
        /*0b72*/ 	.byte	0xff
	.zero		1


	//   ....[169]....
        /*0b74*/ 	.word	0x00007910
        /*0b78*/ 	.word	0x00000000
        /*0b7c*/ 	.word	0x00000000
        /*0b80*/ 	.short	0x010a
        /*0b82*/ 	.byte	0xff
	.zero		1


	//   ....[170]....
        /*0b84*/ 	.word	0x00007970
        /*0b88*/ 	.word	0x00000000
        /*0b8c*/ 	.word	0x00000000
        /*0b90*/ 	.short	0x010a
        /*0b92*/ 	.byte	0xff
	.zero		1


	//   ....[171]....
        /*0b94*/ 	.word	0x000079d0
        /*0b98*/ 	.word	0x00000000
        /*0b9c*/ 	.word	0x00000000
        /*0ba0*/ 	.short	0x010a
        /*0ba2*/ 	.byte	0xff
	.zero		1


	//   ....[172]....
        /*0ba4*/ 	.word	0x00007a30
        /*0ba8*/ 	.word	0x00000000
        /*0bac*/ 	.word	0x00000000
        /*0bb0*/ 	.short	0x010a
        /*0bb2*/ 	.byte	0xff
	.zero		1


	//   ....[173]....
        /*0bb4*/ 	.word	0x00007a90
        /*0bb8*/ 	.word	0x00000000
        /*0bbc*/ 	.word	0x00000000
        /*0bc0*/ 	.short	0x010a
        /*0bc2*/ 	.byte	0xff
	.zero		1


	//   ....[174]....
        /*0bc4*/ 	.word	0x00007af0
        /*0bc8*/ 	.word	0x00000000
        /*0bcc*/ 	.word	0x00000000
        /*0bd0*/ 	.short	0x010a
        /*0bd2*/ 	.byte	0xff
	.zero		1


	//   ....[175]....
        /*0bd4*/ 	.word	0x00007b50
        /*0bd8*/ 	.word	0x00000000
        /*0bdc*/ 	.word	0x00000000
        /*0be0*/ 	.short	0x010a
        /*0be2*/ 	.byte	0xff
	.zero		1


	//   ....[176]....
        /*0be4*/ 	.word	0x00007ba0
        /*0be8*/ 	.word	0x00000000
        /*0bec*/ 	.word	0x00000230
        /*0bf0*/ 	.short	0x010a
        /*0bf2*/ 	.byte	0xff
	.zero		1


	//   ....[177]....
        /*0bf4*/ 	.word	0x00007c00
        /*0bf8*/ 	.word	0x00000000
        /*0bfc*/ 	.word	0x000001e0
        /*0c00*/ 	.short	0x010a
        /*0c02*/ 	.byte	0xff
	.zero		1


	//   ....[178]....
        /*0c04*/ 	.word	0x00007c50
        /*0c08*/ 	.word	0x00000000
        /*0c0c*/ 	.word	0x000001d0
        /*0c10*/ 	.short	0x010a
        /*0c12*/ 	.byte	0xff
	.zero		1


	//   ....[179]....
        /*0c14*/ 	.word	0x00007cb0
        /*0c18*/ 	.word	0x00000000
        /*0c1c*/ 	.word	0x000001e0
        /*0c20*/ 	.short	0x010a
        /*0c22*/ 	.byte	0xff
	.zero		1


	//   ....[180]....
        /*0c24*/ 	.word	0x00007d00
        /*0c28*/ 	.word	0x00000000
        /*0c2c*/ 	.word	0x000001d0
        /*0c30*/ 	.short	0x010a
        /*0c32*/ 	.byte	0xff
	.zero		1


	//   ....[181]....
        /*0c34*/ 	.word	0x00007d60
        /*0c38*/ 	.word	0x00000003
        /*0c3c*/ 	.word	0x00000210
        /*0c40*/ 	.short	0x010a
        /*0c42*/ 	.byte	0xff
	.zero		1


	//   ....[182]....
        /*0c44*/ 	.word	0x00007dc0
        /*0c48*/ 	.word	0x00000000
        /*0c4c*/ 	.word	0x00000000
        /*0c50*/ 	.short	0x010a
        /*0c52*/ 	.byte	0xff
	.zero		1


	//   ....[183]....
        /*0c54*/ 	.word	0x00007e20
        /*0c58*/ 	.word	0x00000000
        /*0c5c*/ 	.word	0x00000000
        /*0c60*/ 	.short	0x010a
        /*0c62*/ 	.byte	0xff
	.zero		1


	//   ....[184]....
        /*0c64*/ 	.word	0x00007e80
        /*0c68*/ 	.word	0x00000000
        /*0c6c*/ 	.word	0x00000000
        /*0c70*/ 	.short	0x010a
        /*0c72*/ 	.byte	0xff
	.zero		1


	//   ....[185]....
        /*0c74*/ 	.word	0x00007ee0
        /*0c78*/ 	.word	0x00000000
        /*0c7c*/ 	.word	0x00000000
        /*0c80*/ 	.short	0x010a
        /*0c82*/ 	.byte	0xff
	.zero		1


	//   ....[186]....
        /*0c84*/ 	.word	0x00007f40
        /*0c88*/ 	.word	0x00000000
        /*0c8c*/ 	.word	0x00000000
        /*0c90*/ 	.short	0x010a
        /*0c92*/ 	.byte	0xff
	.zero		1


	//   ....[187]....
        /*0c94*/ 	.word	0x00007f90
        /*0c98*/ 	.word	0x00000000
        /*0c9c*/ 	.word	0x000001d0
        /*0ca0*/ 	.short	0x010a
        /*0ca2*/ 	.byte	0xff
	.zero		1


	//   ....[188]....
        /*0ca4*/ 	.word	0x00007ff0
        /*0ca8*/ 	.word	0x00000000
        /*0cac*/ 	.word	0x000001c8
        /*0cb0*/ 	.short	0x010a
        /*0cb2*/ 	.byte	0xff
	.zero		1


	//   ....[189]....
        /*0cb4*/ 	.word	0x00008050
        /*0cb8*/ 	.word	0x00000003
        /*0cbc*/ 	.word	0x000001b8
        /*0cc0*/ 	.short	0x010a
        /*0cc2*/ 	.byte	0xff
	.zero		1


	//   ....[190]....
        /*0cc4*/ 	.word	0x000080a0
        /*0cc8*/ 	.word	0x00000000
        /*0ccc*/ 	.word	0x000001d0
        /*0cd0*/ 	.short	0x010a
        /*0cd2*/ 	.byte	0xff
	.zero		1


	//   ....[191]....
        /*0cd4*/ 	.word	0x00008100
        /*0cd8*/ 	.word	0x00000000
        /*0cdc*/ 	.word	0x000001b0
        /*0ce0*/ 	.short	0x010a
        /*0ce2*/ 	.byte	0xff
	.zero		1


	//   ....[192]....
        /*0ce4*/ 	.word	0x00008150
        /*0ce8*/ 	.word	0x0000005c
        /*0cec*/ 	.word	0x000001f0
        /*0cf0*/ 	.short	0x010a
        /*0cf2*/ 	.byte	0xff
	.zero		1


	//----- nvinfo : EIATTR_NUM_MBARRIERS
	.align		4
.L_47:
        /*0cf4*/ 	.byte	0x03, 0x38
        /*0cf6*/ 	.short	0x004a


	//----- nvinfo : EIATTR_EXIT_INSTR_OFFSETS
	.align		4
        /*0cf8*/ 	.byte	0x04, 0x1c
        /*0cfa*/ 	.short	(.L_49 - .L_48)


	//   ....[0]....
.L_48:
        /*0cfc*/ 	.word	0x00003480


	//   ....[1]....
        /*0d00*/ 	.word	0x00003970


	//   ....[2]....
        /*0d04*/ 	.word	0x000039d0


	//   ....[3]....
        /*0d08*/ 	.word	0x00004850


	//   ....[4]....
        /*0d0c*/ 	.word	0x00005380


	//   ....[5]....
        /*0d10*/ 	.word	0x000053c0


	//   ....[6]....
        /*0d14*/ 	.word	0x00007070


	//----- nvinfo : EIATTR_MAX_THREADS
	.align		4
.L_49:
        /*0d18*/ 	.byte	0x04, 0x05
        /*0d1a*/ 	.short	(.L_51 - .L_50)
.L_50:
        /*0d1c*/ 	.word	0x00000100
        /*0d20*/ 	.word	0x00000001
        /*0d24*/ 	.word	0x00000001


	//----- nvinfo : EIATTR_CRS_STACK_SIZE
	.align		4
.L_51:
        /*0d28*/ 	.byte	0x04, 0x1e
        /*0d2a*/ 	.short	(.L_53 - .L_52)
.L_52:
        /*0d2c*/ 	.word	0x00000000


	//----- nvinfo : EIATTR_CBANK_PARAM_SIZE
	.align		4
.L_53:
        /*0d30*/ 	.byte	0x03, 0x19
        /*0d32*/ 	.short	0x0800


	//----- nvinfo : EIATTR_PARAM_CBANK
	.align		4
        /*0d34*/ 	.byte	0x04, 0x0a
        /*0d36*/ 	.short	(.L_55 - .L_54)
	.align		4
.L_54:
        /*0d38*/ 	.word	index@(.nv.constant0._ZN7cutlass13device_kernelINS_4gemm6kernel13GemmUniversalIN4cute5tupleIJiiiiEEENS1_10collective13CollectiveMmaINS1_35MainloopSm100TmaUmmaWarpSpecializedILi27ELi2ELi4ENS5_IJNS4_1CILi1EEESB_SB_EEEEENS5_IJNSA_ILi64EEESE_SE_EEENS_12float_e4m3_tENS5_IJlSB_lEEESG_SH_NS4_8TiledMMAINS4_8MMA_AtomIJNS4_10MMA_TraitsINS4_19SM100_MMA_F8F6F4_SSEJSG_SG_fSE_SE_NS4_17integral_constantINS4_4UMMA5MajorELSO_0EEESP_NSM_INSN_7ScaleInELSQ_0EEESR_EEEEEENS4_6LayoutISC_NS5_IJNSA_ILi0EEESV_SV_EEEEENS5_IJNS4_10UnderscoreESY_SY_EEEEENS4_13SM90_TMA_LOADENS4_14ComposedLayoutINS4_7SwizzleILi2ELi4ELi3EEENS4_18smem_ptr_flag_bitsILi8EEENSU_INS5_IJNSA_ILi8EEESE_EEENS5_IJSE_SB_EEEEEEEvNS4_8identityES11_S1B_vS1C_EENS_8epilogue10collective18CollectiveEpilogueINS1E_23Sm100TmaWarpSpecializedILi1ELi1ELi32ELb0ELb0EEEJSF_NS5_IJNSU_ISE_SB_EES1J_EEESG_SH_SG_SH_NS1E_6fusion15FusionCallbacksIS1I_NS1L_17LinearCombinationISG_fSG_fLNS_15FloatRoundStyleE2EEESF_S1K_JEEENS4_5SM1004TMEM4LOAD26SM100_TMEM_LOAD_16dp32b32xES11_S1B_NS4_39AutoVectorizingCopyWithAssumedAlignmentILi128EEENS4_14SM90_TMA_STOREES1B_S1W_S1W_EEEvvEEEEvNT_6ParamsE)
        /*0d3c*/ 	.short	0x0380
        /*0d3e*/ 	.short	0x0800


	//----- nvinfo : EIATTR_SW_WAR
	.align		4
.L_55:
        /*0d40*/ 	.byte	0x04, 0x36
        /*0d42*/ 	.short	(.L_57 - .L_56)
.L_56:
        /*0d44*/ 	.word	0x00000008
.L_57:


//--------------------- .nv.callgraph             --------------------------
	.section	.nv.callgraph,"",@"SHT_CUDA_CALLGRAPH"
	.align	4
	.sectionentsize	8
	.align		4
        /*0000*/ 	.word	0x00000000
	.align		4
        /*0004*/ 	.word	0xffffffff
	.align		4
        /*0008*/ 	.word	index@(_ZN7cutlass13device_kernelINS_4gemm6kernel13GemmUniversalIN4cute5tupleIJiiiiEEENS1_10collective13CollectiveMmaINS1_35MainloopSm100TmaUmmaWarpSpecializedILi27ELi2ELi4ENS5_IJNS4_1CILi1EEESB_SB_EEEEENS5_IJNSA_ILi64EEESE_SE_EEENS_12float_e4m3_tENS5_IJlSB_lEEESG_SH_NS4_8TiledMMAINS4_8MMA_AtomIJNS4_10MMA_TraitsINS4_19SM100_MMA_F8F6F4_SSEJSG_SG_fSE_SE_NS4_17integral_constantINS4_4UMMA5MajorELSO_0EEESP_NSM_INSN_7ScaleInELSQ_0EEESR_EEEEEENS4_6LayoutISC_NS5_IJNSA_ILi0EEESV_SV_EEEEENS5_IJNS4_10UnderscoreESY_SY_EEEEENS4_13SM90_TMA_LOADENS4_14ComposedLayoutINS4_7SwizzleILi2ELi4ELi3EEENS4_18smem_ptr_flag_bitsILi8EEENSU_INS5_IJNSA_ILi8EEESE_EEENS5_IJSE_SB_EEEEEEEvNS4_8identityES11_S1B_vS1C_EENS_8epilogue10collective18CollectiveEpilogueINS1E_23Sm100TmaWarpSpecializedILi1ELi1ELi32ELb0ELb0EEEJSF_NS5_IJNSU_ISE_SB_EES1J_EEESG_SH_SG_SH_NS1E_6fusion15FusionCallbacksIS1I_NS1L_17LinearCombinationISG_fSG_fLNS_15FloatRoundStyleE2EEESF_S1K_JEEENS4_5SM1004TMEM4LOAD26SM100_TMEM_LOAD_16dp32b32xES11_S1B_NS4_39AutoVectorizingCopyWithAssumedAlignmentILi128EEENS4_14SM90_TMA_STOREES1B_S1W_S1W_EEEvvEEEEvNT_6ParamsE)
	.align		4
        /*000c*/ 	.word	index@(__assertfail)
	.align		4
        /*0010*/ 	.word	0x00000000
	.align		4
        /*0014*/ 	.word	0xfffffffe
	.align		4
        /*0018*/ 	.word	0x00000000
	.align		4
        /*001c*/ 	.word	0xfffffffd
	.align		4
        /*0020*/ 	.word	0x00000000
	.align		4
        /*0024*/ 	.word	0xfffffffc


//--------------------- .nv.constant4             --------------------------
	.section	.nv.constant4,"a",@progbits
	.align	8
	.align		8
.nv.constant4:
        /*0000*/ 	.dword	__assertfail
	.align		8
        /*0008*/ 	.dword	__unnamed_1
	.align		8
        /*0010*/ 	.dword	__unnamed_2
	.align		8
        /*0018*/ 	.dword	_ZN40_INTERNAL_a745f3e7_4_k_cu_ed08ebc5_271494cuda3std3__45__cpo5beginE
	.align		8
        /*0020*/ 	.dword	_ZN40_INTERNAL_a745f3e7_4_k_cu_ed08ebc5_271494cuda3std3__45__cpo3endE
	.align		8
        /*0028*/ 	.dword	_ZN40_INTERNAL_a745f3e7_4_k_cu_ed08ebc5_271494cuda3std3__45__cpo6cbeginE
	.align		8
        /*0030*/ 	.dword	_ZN40_INTERNAL_a745f3e7_4_k_cu_ed08ebc5_271494cuda3std3__45__cpo4cendE
	.align		8
        /*0038*/ 	.dword	_ZN40_INTERNAL_a745f3e7_4_k_cu_ed08ebc5_271494cuda3std3__442_GLOBAL__N__a745f3e7_4_k_cu_ed08ebc5_271496ignoreE
	.align		8
        /*0040*/ 	.dword	_ZN40_INTERNAL_a745f3e7_4_k_cu_ed08ebc5_271494cuda3std3__419piecewise_constructE
	.align		8
        /*0048*/ 	.dword	_ZN40_INTERNAL_a745f3e7_4_k_cu_ed08ebc5_271494cuda3std3__48in_placeE
	.align		8
        /*0050*/ 	.dword	_ZN40_INTERNAL_a745f3e7_4_k_cu_ed08ebc5_271494cuda3std6ranges3__45__cpo4swapE
	.align		8
        /*0058*/ 	.dword	_ZN40_INTERNAL_a745f3e7_4_k_cu_ed08ebc5_271494cuda3std6ranges3__45__cpo9iter_moveE
	.align		8
        /*0060*/ 	.dword	_ZN40_INTERNAL_a745f3e7_4_k_cu_ed08ebc5_271494cute7productE
	.align		8
        /*0068*/ 	.dword	_ZN40_INTERNAL_a745f3e7_4_k_cu_ed08ebc5_271494cute1_E
	.align		8
        /*0070*/ 	.dword	$str$25
	.align		8
        /*0078*/ 	.dword	$str$26
	.align		8
        /*0080*/ 	.dword	$str$27
	.align		8
        /*0088*/ 	.dword	$str$28


//--------------------- .text._ZN7cutlass13device_kernelINS_4gemm6kernel13GemmUniversalIN4cute5tupleIJiiiiEEENS1_10collective13CollectiveMmaINS1_35MainloopSm100TmaUmmaWarpSpecializedILi27ELi2ELi4ENS5_IJNS4_1CILi1EEESB_SB_EEEEENS5_IJNSA_ILi64EEESE_SE_EEENS_12float_e4m3_tENS5_IJlSB_lEEESG_SH_NS4_8TiledMMAINS4_8MMA_AtomIJNS4_10MMA_TraitsINS4_19SM100_MMA_F8F6F4_SSEJSG_SG_fSE_SE_NS4_17integral_constantINS4_4UMMA5MajorELSO_0EEESP_NSM_INSN_7ScaleInELSQ_0EEESR_EEEEEENS4_6LayoutISC_NS5_IJNSA_ILi0EEESV_SV_EEEEENS5_IJNS4_10UnderscoreESY_SY_EEEEENS4_13SM90_TMA_LOADENS4_14ComposedLayoutINS4_7SwizzleILi2ELi4ELi3EEENS4_18smem_ptr_flag_bitsILi8EEENSU_INS5_IJNSA_ILi8EEESE_EEENS5_IJSE_SB_EEEEEEEvNS4_8identityES11_S1B_vS1C_EENS_8epilogue10collective18CollectiveEpilogueINS1E_23Sm100TmaWarpSpecializedILi1ELi1ELi32ELb0ELb0EEEJSF_NS5_IJNSU_ISE_SB_EES1J_EEESG_SH_SG_SH_NS1E_6fusion15FusionCallbacksIS1I_NS1L_17LinearCombinationISG_fSG_fLNS_15FloatRoundStyleE2EEESF_S1K_JEEENS4_5SM1004TMEM4LOAD26SM100_TMEM_LOAD_16dp32b32xES11_S1B_NS4_39AutoVectorizingCopyWithAssumedAlignmentILi128EEENS4_14SM90_TMA_STOREES1B_S1W_S1W_EEEvvEEEEvNT_6ParamsE --------------------------
	.section	.text._ZN7cutlass13device_kernelINS_4gemm6kernel13GemmUniversalIN4cute5tupleIJiiiiEEENS1_10collective13CollectiveMmaINS1_35MainloopSm100TmaUmmaWarpSpecializedILi27ELi2ELi4ENS5_IJNS4_1CILi1EEESB_SB_EEEEENS5_IJNSA_ILi64EEESE_SE_EEENS_12float_e4m3_tENS5_IJlSB_lEEESG_SH_NS4_8TiledMMAINS4_8MMA_AtomIJNS4_10MMA_TraitsINS4_19SM100_MMA_F8F6F4_SSEJSG_SG_fSE_SE_NS4_17integral_constantINS4_4UMMA5MajorELSO_0EEESP_NSM_INSN_7ScaleInELSQ_0EEESR_EEEEEENS4_6LayoutISC_NS5_IJNSA_ILi0EEESV_SV_EEEEENS5_IJNS4_10UnderscoreESY_SY_EEEEENS4_13SM90_TMA_LOADENS4_14ComposedLayoutINS4_7SwizzleILi2ELi4ELi3EEENS4_18smem_ptr_flag_bitsILi8EEENSU_INS5_IJNSA_ILi8EEESE_EEENS5_IJSE_SB_EEEEEEEvNS4_8identityES11_S1B_vS1C_EENS_8epilogue10collective18CollectiveEpilogueINS1E_23Sm100TmaWarpSpecializedILi1ELi1ELi32ELb0ELb0EEEJSF_NS5_IJNSU_ISE_SB_EES1J_EEESG_SH_SG_SH_NS1E_6fusion15FusionCallbacksIS1I_NS1L_17LinearCombinationISG_fSG_fLNS_15FloatRoundStyleE2EEESF_S1K_JEEENS4_5SM1004TMEM4LOAD26SM100_TMEM_LOAD_16dp32b32xES11_S1B_NS4_39AutoVectorizingCopyWithAssumedAlignmentILi128EEENS4_14SM90_TMA_STOREES1B_S1W_S1W_EEEvvEEEEvNT_6ParamsE,"ax",@progbits
	.align	128
.text._ZN7cutlass13device_kernelINS_4gemm6kernel13GemmUniversalIN4cute5tupleIJiiiiEEENS1_10collective13CollectiveMmaINS1_35MainloopSm100TmaUmmaWarpSpecializedILi27ELi2ELi4ENS5_IJNS4_1CILi1EEESB_SB_EEEEENS5_IJNSA_ILi64EEESE_SE_EEENS_12float_e4m3_tENS5_IJlSB_lEEESG_SH_NS4_8TiledMMAINS4_8MMA_AtomIJNS4_10MMA_TraitsINS4_19SM100_MMA_F8F6F4_SSEJSG_SG_fSE_SE_NS4_17integral_constantINS4_4UMMA5MajorELSO_0EEESP_NSM_INSN_7ScaleInELSQ_0EEESR_EEEEEENS4_6LayoutISC_NS5_IJNSA_ILi0EEESV_SV_EEEEENS5_IJNS4_10UnderscoreESY_SY_EEEEENS4_13SM90_TMA_LOADENS4_14ComposedLayoutINS4_7SwizzleILi2ELi4ELi3EEENS4_18smem_ptr_flag_bitsILi8EEENSU_INS5_IJNSA_ILi8EEESE_EEENS5_IJSE_SB_EEEEEEEvNS4_8identityES11_S1B_vS1C_EENS_8epilogue10collective18CollectiveEpilogueINS1E_23Sm100TmaWarpSpecializedILi1ELi1ELi32ELb0ELb0EEEJSF_NS5_IJNSU_ISE_SB_EES1J_EEESG_SH_SG_SH_NS1E_6fusion15FusionCallbacksIS1I_NS1L_17LinearCombinationISG_fSG_fLNS_15FloatRoundStyleE2EEESF_S1K_JEEENS4_5SM1004TMEM4LOAD26SM100_TMEM_LOAD_16dp32b32xES11_S1B_NS4_39AutoVectorizingCopyWithAssumedAlignmentILi128EEENS4_14SM90_TMA_STOREES1B_S1W_S1W_EEEvvEEEEvNT_6ParamsE:
        .type           _ZN7cutlass13device_kernelINS_4gemm6kernel13GemmUniversalIN4cute5tupleIJiiiiEEENS1_10collective13CollectiveMmaINS1_35MainloopSm100TmaUmmaWarpSpecializedILi27ELi2ELi4ENS5_IJNS4_1CILi1EEESB_SB_EEEEENS5_IJNSA_ILi64EEESE_SE_EEENS_12float_e4m3_tENS5_IJlSB_lEEESG_SH_NS4_8TiledMMAINS4_8MMA_AtomIJNS4_10MMA_TraitsINS4_19SM100_MMA_F8F6F4_SSEJSG_SG_fSE_SE_NS4_17integral_constantINS4_4UMMA5MajorELSO_0EEESP_NSM_INSN_7ScaleInELSQ_0EEESR_EEEEEENS4_6LayoutISC_NS5_IJNSA_ILi0EEESV_SV_EEEEENS5_IJNS4_10UnderscoreESY_SY_EEEEENS4_13SM90_TMA_LOADENS4_14ComposedLayoutINS4_7SwizzleILi2ELi4ELi3EEENS4_18smem_ptr_flag_bitsILi8EEENSU_INS5_IJNSA_ILi8EEESE_EEENS5_IJSE_SB_EEEEEEEvNS4_8identityES11_S1B_vS1C_EENS_8epilogue10collective18CollectiveEpilogueINS1E_23Sm100TmaWarpSpecializedILi1ELi1ELi32ELb0ELb0EEEJSF_NS5_IJNSU_ISE_SB_EES1J_EEESG_SH_SG_SH_NS1E_6fusion15FusionCallbacksIS1I_NS1L_17LinearCombinationISG_fSG_fLNS_15FloatRoundStyleE2EEESF_S1K_JEEENS4_5SM1004TMEM4LOAD26SM100_TMEM_LOAD_16dp32b32xES11_S1B_NS4_39AutoVectorizingCopyWithAssumedAlignmentILi128EEENS4_14SM90_TMA_STOREES1B_S1W_S1W_EEEvvEEEEvNT_6ParamsE,@function
        .size           _ZN7cutlass13device_kernelINS_4gemm6kernel13GemmUniversalIN4cute5tupleIJiiiiEEENS1_10collective13CollectiveMmaINS1_35MainloopSm100TmaUmmaWarpSpecializedILi27ELi2ELi4ENS5_IJNS4_1CILi1EEESB_SB_EEEEENS5_IJNSA_ILi64EEESE_SE_EEENS_12float_e4m3_tENS5_IJlSB_lEEESG_SH_NS4_8TiledMMAINS4_8MMA_AtomIJNS4_10MMA_TraitsINS4_19SM100_MMA_F8F6F4_SSEJSG_SG_fSE_SE_NS4_17integral_constantINS4_4UMMA5MajorELSO_0EEESP_NSM_INSN_7ScaleInELSQ_0EEESR_EEEEEENS4_6LayoutISC_NS5_IJNSA_ILi0EEESV_SV_EEEEENS5_IJNS4_10UnderscoreESY_SY_EEEEENS4_13SM90_TMA_LOADENS4_14ComposedLayoutINS4_7SwizzleILi2ELi4ELi3EEENS4_18smem_ptr_flag_bitsILi8EEENSU_INS5_IJNSA_ILi8EEESE_EEENS5_IJSE_SB_EEEEEEEvNS4_8identityES11_S1B_vS1C_EENS_8epilogue10collective18CollectiveEpilogueINS1E_23Sm100TmaWarpSpecializedILi1ELi1ELi32ELb0ELb0EEEJSF_NS5_IJNSU_ISE_SB_EES1J_EEESG_SH_SG_SH_NS1E_6fusion15FusionCallbacksIS1I_NS1L_17LinearCombinationISG_fSG_fLNS_15FloatRoundStyleE2EEESF_S1K_JEEENS4_5SM1004TMEM4LOAD26SM100_TMEM_LOAD_16dp32b32xES11_S1B_NS4_39AutoVectorizingCopyWithAssumedAlignmentILi128EEENS4_14SM90_TMA_STOREES1B_S1W_S1W_EEEvvEEEEvNT_6ParamsE,(.L_x_198 - _ZN7cutlass13device_kernelINS_4gemm6kernel13GemmUniversalIN4cute5tupleIJiiiiEEENS1_10collective13CollectiveMmaINS1_35MainloopSm100TmaUmmaWarpSpecializedILi27ELi2ELi4ENS5_IJNS4_1CILi1EEESB_SB_EEEEENS5_IJNSA_ILi64EEESE_SE_EEENS_12float_e4m3_tENS5_IJlSB_lEEESG_SH_NS4_8TiledMMAINS4_8MMA_AtomIJNS4_10MMA_TraitsINS4_19SM100_MMA_F8F6F4_SSEJSG_SG_fSE_SE_NS4_17integral_constantINS4_4UMMA5MajorELSO_0EEESP_NSM_INSN_7ScaleInELSQ_0EEESR_EEEEEENS4_6LayoutISC_NS5_IJNSA_ILi0EEESV_SV_EEEEENS5_IJNS4_10UnderscoreESY_SY_EEEEENS4_13SM90_TMA_LOADENS4_14ComposedLayoutINS4_7SwizzleILi2ELi4ELi3EEENS4_18smem_ptr_flag_bitsILi8EEENSU_INS5_IJNSA_ILi8EEESE_EEENS5_IJSE_SB_EEEEEEEvNS4_8identityES11_S1B_vS1C_EENS_8epilogue10collective18CollectiveEpilogueINS1E_23Sm100TmaWarpSpecializedILi1ELi1ELi32ELb0ELb0EEEJSF_NS5_IJNSU_ISE_SB_EES1J_EEESG_SH_SG_SH_NS1E_6fusion15FusionCallbacksIS1I_NS1L_17LinearCombinationISG_fSG_fLNS_15FloatRoundStyleE2EEESF_S1K_JEEENS4_5SM1004TMEM4LOAD26SM100_TMEM_LOAD_16dp32b32xES11_S1B_NS4_39AutoVectorizingCopyWithAssumedAlignmentILi128EEENS4_14SM90_TMA_STOREES1B_S1W_S1W_EEEvvEEEEvNT_6ParamsE)
        .other          _ZN7cutlass13device_kernelINS_4gemm6kernel13GemmUniversalIN4cute5tupleIJiiiiEEENS1_10collective13CollectiveMmaINS1_35MainloopSm100TmaUmmaWarpSpecializedILi27ELi2ELi4ENS5_IJNS4_1CILi1EEESB_SB_EEEEENS5_IJNSA_ILi64EEESE_SE_EEENS_12float_e4m3_tENS5_IJlSB_lEEESG_SH_NS4_8TiledMMAINS4_8MMA_AtomIJNS4_10MMA_TraitsINS4_19SM100_MMA_F8F6F4_SSEJSG_SG_fSE_SE_NS4_17integral_constantINS4_4UMMA5MajorELSO_0EEESP_NSM_INSN_7ScaleInELSQ_0EEESR_EEEEEENS4_6LayoutISC_NS5_IJNSA_ILi0EEESV_SV_EEEEENS5_IJNS4_10UnderscoreESY_SY_EEEEENS4_13SM90_TMA_LOADENS4_14ComposedLayoutINS4_7SwizzleILi2ELi4ELi3EEENS4_18smem_ptr_flag_bitsILi8EEENSU_INS5_IJNSA_ILi8EEESE_EEENS5_IJSE_SB_EEEEEEEvNS4_8identityES11_S1B_vS1C_EENS_8epilogue10collective18CollectiveEpilogueINS1E_23Sm100TmaWarpSpecializedILi1ELi1ELi32ELb0ELb0EEEJSF_NS5_IJNSU_ISE_SB_EES1J_EEESG_SH_SG_SH_NS1E_6fusion15FusionCallbacksIS1I_NS1L_17LinearCombinationISG_fSG_fLNS_15FloatRoundStyleE2EEESF_S1K_JEEENS4_5SM1004TMEM4LOAD26SM100_TMEM_LOAD_16dp32b32xES11_S1B_NS4_39AutoVectorizingCopyWithAssumedAlignmentILi128EEENS4_14SM90_TMA_STOREES1B_S1W_S1W_EEEvvEEEEvNT_6ParamsE,@"STO_CUDA_ENTRY STV_DEFAULT"
_ZN7cutlass13device_kernelINS_4gemm6kernel13GemmUniversalIN4cute5tupleIJiiiiEEENS1_10collective13CollectiveMmaINS1_35MainloopSm100TmaUmmaWarpSpecializedILi27ELi2ELi4ENS5_IJNS4_1CILi1EEESB_SB_EEEEENS5_IJNSA_ILi64EEESE_SE_EEENS_12float_e4m3_tENS5_IJlSB_lEEESG_SH_NS4_8TiledMMAINS4_8MMA_AtomIJNS4_10MMA_TraitsINS4_19SM100_MMA_F8F6F4_SSEJSG_SG_fSE_SE_NS4_17integral_constantINS4_4UMMA5MajorELSO_0EEESP_NSM_INSN_7ScaleInELSQ_0EEESR_EEEEEENS4_6LayoutISC_NS5_IJNSA_ILi0EEESV_SV_EEEEENS5_IJNS4_10UnderscoreESY_SY_EEEEENS4_13SM90_TMA_LOADENS4_14ComposedLayoutINS4_7SwizzleILi2ELi4ELi3EEENS4_18smem_ptr_flag_bitsILi8EEENSU_INS5_IJNSA_ILi8EEESE_EEENS5_IJSE_SB_EEEEEEEvNS4_8identityES11_S1B_vS1C_EENS_8epilogue10collective18CollectiveEpilogueINS1E_23Sm100TmaWarpSpecializedILi1ELi1ELi32ELb0ELb0EEEJSF_NS5_IJNSU_ISE_SB_EES1J_EEESG_SH_SG_SH_NS1E_6fusion15FusionCallbacksIS1I_NS1L_17LinearCombinationISG_fSG_fLNS_15FloatRoundStyleE2EEESF_S1K_JEEENS4_5SM1004TMEM4LOAD26SM100_TMEM_LOAD_16dp32b32xES11_S1B_NS4_39AutoVectorizingCopyWithAssumedAlignmentILi128EEENS4_14SM90_TMA_STOREES1B_S1W_S1W_EEEvvEEEEvNT_6ParamsE:
[----:B------:R-:W1:Y:S01]  /*0000*/  LDC R1, c[0x0][0x37c] ;  /* 0x0000df00ff017b82 */ /* 0x000e620000000800 */
[----:B------:R-:W2:Y:S01]  /*0010*/  S2R R101, SR_TID.X ;  /* 0x0000000000657919 */ /* 0x000ea20000002100 */
[----:B------:R-:W3:Y:S01]  /*0020*/  LDCU.64 UR4, c[0x0][0x890] ;  /* 0x00011200ff0477ac */ /* 0x000ee20008000a00 */
[----:B------:R-:W-:Y:S02]  /*0030*/  PRMT R96, RZ, 0x7610, R96 ;  /* 0x00007610ff607816 */ /* 0x000fe40000000060 */
[----:B------:R-:W-:Y:S01]  /*0040*/  ELECT P5, URZ, PT ;  /* 0x0000000000ff782f */ /* 0x000fe200038a0000 */
[----:B------:R-:W4:Y:S01]  /*0050*/  LDCU.64 UR40, c[0x0][0x358] ;  /* 0x00006b00ff2877ac */ /* 0x000f220008000a00 */
[----:B---3--:R-:W-:-:S04]  /*0060*/  UISETP.NE.U32.AND UP0, UPT, UR4, URZ, UPT ;  /* 0x000000ff0400728c */ /* 0x008fc8000bf05070 */
[----:B------:R-:W-:Y:S01]  /*0070*/  UISETP.NE.AND.EX UP0, UPT, UR5, URZ, UPT, UP0 ;  /* 0x000000ff0500728c */ /* 0x000fe2000bf05300 */
[----:B--2---:R-:W-:-:S05]  /*0080*/  SHF.R.U32.HI R104, RZ, 0x5, R101 ;  /* 0x00000005ff687819 */ /* 0x004fca0000011665 */
[----:B------:R-:W2:Y:S02]  /*0090*/  SHFL.IDX PT, R0, R104, RZ, 0x1f ;  /* 0x00001fff68007589 */ /* 0x000ea400000e0000 */
[----:B--2---:R-:W-:Y:S01]  /*00a0*/  R2UR UR8, R0 ;  /* 0x00000000000872ca */ /* 0x004fe200000e0000 */
[----:B-1--4-:R-:W-:-:S14]  /*00b0*/  BRA.U UP0, `(.L_x_0) ;  /* 0x00000001002c7547 */ /* 0x012fdc000b800000 */
[----:B------:R-:W1:Y:S02]  /*00c0*/  LDCU.64 UR6, c[0x0][0x888] ;  /* 0x00011100ff0677ac */ /* 0x000e640008000a00 */
[----:B-1----:R-:W-:-:S04]  /*00d0*/  UISETP.NE.U32.AND UP0, UPT, UR6, URZ, UPT ;  /* 0x000000ff0600728c */ /* 0x002fc8000bf05070 */
[----:B------:R-:W-:-:S09]  /*00e0*/  UISETP.NE.AND.EX UP0, UPT, UR7, URZ, UPT, UP0 ;  /* 0x000000ff0700728c */ /* 0x000fd2000bf05300 */
[----:B------:R-:W-:Y:S05]  /*00f0*/  BRA.U !UP0, `(.L_x_1) ;  /* 0x0000000108107547 */ /* 0x000fea000b800000 */
[----:B------:R-:W1:Y:S02]  /*0100*/  LDC.64 R2, c[0x0][0x888] ;  /* 0x00022200ff027b82 */ /* 0x000e640000000a00 */
[----:B-1----:R1:W5:Y:S01]  /*0110*/  LDG.E R49, desc[UR40][R2.64] ;  /* 0x0000002802317981 */ /* 0x002362000c1e1900 */
[----:B------:R-:W-:Y:S01]  /*0120*/  HFMA2 R96, -RZ, RZ, 0, 5.9604644775390625e-08 ;  /* 0x00000001ff607431 */ /* 0x000fe200000001ff */
[----:B------:R-:W-:Y:S05]  /*0130*/  BRA `(.L_x_0) ;  /* 0x00000000000c7947 */ /* 0x000fea0003800000 */
.L_x_1:
[----:B------:R-:W1:Y:S01]  /*0140*/  LDCU UR6, c[0x0][0x880] ;  /* 0x00011000ff0677ac */ /* 0x000e620008000800 */
[----:B------:R-:W-:Y:S01]  /*0150*/  HFMA2 R96, -RZ, RZ, 0, 5.9604644775390625e-08 ;  /* 0x00000001ff607431 */ /* 0x000fe200000001ff */
[----:B-1----:R-:W-:-:S07]  /*0160*/  MOV R49, UR6 ;  /* 0x0000000600317c02 */ /* 0x002fce0008000f00 */
.L_x_0:
[----:B------:R-:W2:Y:S02]  /*0170*/  LDCU.64 UR6, c[0x0][0x8b0] ;  /* 0x00011600ff0677ac */ /* 0x000ea40008000a00 */
[----:B--2---:R-:W-:-:S04]  /*0180*/  UISETP.NE.U32.AND UP0, UPT, UR6, URZ, UPT ;  /* 0x000000ff0600728c */ /* 0x004fc8000bf05070 */
[----:B------:R-:W-:-:S09]  /*0190*/  UISETP.NE.AND.EX UP0, UPT, UR7, URZ, UPT, UP0 ;  /* 0x000000ff0700728c */ /* 0x000fd2000bf05300 */
[----:B------:R-:W-:Y:S05]  /*01a0*/  BRA.U UP0, `(.L_x_2) ;  /* 0x0000000100247547 */ /* 0x000fea000b800000 */
[----:B------:R-:W2:Y:S02]  /*01b0*/  LDCU.64 UR6, c[0x0][0x8a8] ;  /* 0x00011500ff0677ac */ /* 0x000ea40008000a00 */
[----:B--2---:R-:W-:-:S04]  /*01c0*/  UISETP.NE.U32.AND UP0, UPT, UR6, URZ, UPT ;  /* 0x000000ff0600728c */ /* 0x004fc8000bf05070 */
[----:B------:R-:W-:-:S09]  /*01d0*/  UISETP.NE.AND.EX UP0, UPT, UR7, URZ, UPT, UP0 ;  /* 0x000000ff0700728c */ /* 0x000fd2000bf05300 */
[----:B------:R-:W-:Y:S05]  /*01e0*/  BRA.U !UP0, `(.L_x_3) ;  /* 0x00000001080c7547 */ /* 0x000fea000b800000 */
[----:B-1----:R-:W1:Y:S02]  /*01f0*/  LDC.64 R2, c[0x0][0x8a8] ;  /* 0x00022a00ff027b82 */ /* 0x002e640000000a00 */
[----:B-1----:R2:W5:Y:S01]  /*0200*/  LDG.E R47, desc[UR40][R2.64] ;  /* 0x00000028022f7981 */ /* 0x002562000c1e1900 */
[----:B------:R-:W-:Y:S05]  /*0210*/  BRA `(.L_x_2) ;  /* 0x0000000000087947 */ /* 0x000fea0003800000 */
.L_x_3:
[----:B------:R-:W2:Y:S02]  /*0220*/  LDCU UR6, c[0x0][0x8a0] ;  /* 0x00011400ff0677ac */ /* 0x000ea40008000800 */
[----:B--2---:R-:W-:Y:S02]  /*0230*/  MOV R47, UR6 ;  /* 0x00000006002f7c02 */ /* 0x004fe40008000f00 */
.L_x_2:
[----:B------:R-:W-:Y:S01]  /*0240*/  IMAD.U32 R0, RZ, RZ, UR8 ;  /* 0x00000008ff007e24 */ /* 0x000fe2000f8e00ff */
[----:B------:R-:W-:Y:S04]  /*0250*/  BSSY.RECONVERGENT B0, `(.L_x_4) ;  /* 0x000000c000007945 */ /* 0x000fe80003800200 */
[C---:B------:R-:W-:Y:S02]  /*0260*/  ISETP.NE.OR P1, PT, R0.reuse, 0x1, !P5 ;  /* 0x000000010000780c */ /* 0x040fe40006f25670 */
[----:B------:R-:W-:-:S11]  /*0270*/  ISETP.NE.OR P0, PT, R0, 0x3, !P5 ;  /* 0x000000030000780c */ /* 0x000fd60006f05670 */
[----:B------:R-:W-:Y:S05]  /*0280*/  @P1 BRA `(.L_x_5) ;  /* 0x0000000000201947 */ /* 0x000fea0003800000 */
[----:B------:R-:W3:Y:S02]  /*0290*/  LDCU.64 UR6, c[0x0][0x348] ;  /* 0x00006900ff0677ac */ /* 0x000ee40008000a00 */
[----:B---3--:R-:W-:Y:S02]  /*02a0*/  UIADD3 UR10, UP1, UPT, UR6, 0x80, URZ ;  /* 0x00000080060a7890 */ /* 0x008fe4000ff3e0ff */
[----:B------:R-:W-:Y:S02]  /*02b0*/  UIADD3 UR6, UP0, UPT, UR6, 0x180, URZ ;  /* 0x0000018006067890 */ /* 0x000fe4000ff1e0ff */
[----:B------:R-:W-:Y:S02]  /*02c0*/  UIADD3.X UR11, UPT, UPT, URZ, UR7, URZ, UP1, !UPT ;  /* 0x00000007ff0b7290 */ /* 0x000fe40008ffe4ff */
[----:B------:R-:W-:-:S07]  /*02d0*/  UIADD3.X UR7, UPT, UPT, URZ, UR7, URZ, UP0, !UPT ;  /* 0x00000007ff077290 */ /* 0x000fce00087fe4ff */
[----:B------:R3:W-:Y:S02]  /*02e0*/  UTMACCTL.PF [UR10] ;  /* 0x000000000a0079b9 */ /* 0x0007e40008040000 */
[----:B------:R3:W-:Y:S02]  /*02f0*/  UTMACCTL.PF [UR6] ;  /* 0x00000000060079b9 */ /* 0x0007e40008040000 */
[----:B---3--:R-:W-:Y:S01]  /*0300*/  NOP ;  /* 0x0000000000007918 */ /* 0x008fe20000000000 */
.L_x_5:
[----:B------:R-:W-:Y:S05]  /*0310*/  BSYNC.RECONVERGENT B0 ;  /* 0x0000000000007941 */ /* 0x000fea0003800200 */
.L_x_4:
[----:B------:R-:W-:Y:S04]  /*0320*/  BSSY.RECONVERGENT B0, `(.L_x_6) ;  /* 0x000000a000007945 */ /* 0x000fe80003800200 */
        /* <DEDUP_REMOVED lines=9> */
.L_x_7:
[----:B------:R-:W-:Y:S05]  /*03c0*/  BSYNC.RECONVERGENT B0 ;  /* 0x0000000000007941 */ /* 0x000fea0003800200 */
.L_x_6:
[----:B------:R-:W3:Y:S01]  /*03d0*/  LDCU.64 UR6, c[0x0][0x888] ;  /* 0x00011100ff0677ac */ /* 0x000ee20008000a00 */
[----:B------:R-:W-:Y:S02]  /*03e0*/  UISETP.EQ.U32.AND UP1, UPT, UR4, URZ, UPT ;  /* 0x000000ff0400728c */ /* 0x000fe4000bf22070 */
[----:B------:R-:W-:Y:S02]  /*03f0*/  UPLOP3.LUT UP2, UPT, UPT, UPT, UPT, 0x80, 0x8 ;  /* 0x000000000008789c */ /* 0x000fe40003f4f070 */
[----:B---3--:R-:W-:-:S04]  /*0400*/  UISETP.NE.U32.AND UP0, UPT, UR6, URZ, UPT ;  /* 0x000000ff0600728c */ /* 0x008fc8000bf05070 */
[----:B------:R-:W-:-:S04]  /*0410*/  UISETP.NE.AND.EX UP0, UPT, UR7, URZ, UPT, UP0 ;  /* 0x000000ff0700728c */ /* 0x000fc8000bf05300 */
[----:B------:R-:W-:-:S04]  /*0420*/  UISETP.EQ.OR.EX UP3, UPT, UR5, URZ, !UP0, UP1 ;  /* 0x000000ff0500728c */ /* 0x000fc8000c762710 */
[----:B------:R-:W-:-:S05]  /*0430*/  UP2UR UR44, UPR, URZ, 0x8 ;  /* 0x00000008ff2c7883 */ /* 0x000fca0008000000 */
[----:B------:R-:W-:Y:S07]  /*0440*/  BRA.U !UP3, `(.L_x_8) ;  /* 0x000000010b207547 */ /* 0x000fee000b800000 */
[----:B------:R-:W-:Y:S01]  /*0450*/  UISETP.NE.U32.AND UP2, UPT, UR4, URZ, UPT ;  /* 0x000000ff0400728c */ /* 0x000fe2000bf45070 */
[----:B-----5:R-:W-:Y:S01]  /*0460*/  FSETP.NEU.AND P0, PT, R49, RZ, PT ;  /* 0x000000ff3100720b */ /* 0x020fe20003f0d000 */
[----:B------:R-:W-:Y:S02]  /*0470*/  USEL UR4, URZ, 0xffffffff, UP0 ;  /* 0xffffffffff047887 */ /* 0x000fe40008000000 */
[----:B------:R-:W-:-:S10]  /*0480*/  UISETP.NE.AND.EX UP2, UPT, UR5, URZ, UPT, UP2 ;  /* 0x000000ff0500728c */ /* 0x000fd4000bf45320 */
[----:B------:R-:W-:Y:S01]  /*0490*/  VOTEU.ANY UP1, P0 ;  /* 0x0000000000ff7886 */ /* 0x000fe20000020100 */
[----:B------:R-:W-:-:S04]  /*04a0*/  @!UP2 USEL UR4, URZ, 0xffffffff, UP1 ;  /* 0xffffffffff04a887 */ /* 0x000fc80008800000 */
[----:B------:R-:W-:-:S04]  /*04b0*/  ULOP3.LUT UR4, UR4, 0x1, URZ, 0xc0, !UPT ;  /* 0x0000000104047892 */ /* 0x000fc8000f8ec0ff */
[----:B------:R-:W-:-:S11]  /*04c0*/  UISETP.NE.U32.AND UP2, UPT, UR4, 0x1, UPT ;  /* 0x000000010400788c */ /* 0x000fd6000bf45070 */
.L_x_8:
[----:B-12---:R-:W1:Y:S01]  /*04d0*/  SHFL.IDX PT, R2, R104, RZ, 0x1f ;  /* 0x00001fff68027589 */ /* 0x006e6200000e0000 */
[----:B------:R-:W-:-:S04]  /*04e0*/  UISETP.NE.AND UP1, UPT, UR8, 0x2, UPT ;  /* 0x000000020800788c */ /* 0x000fc8000bf25270 */
[----:B------:R-:W-:Y:S01]  /*04f0*/  USEL UR13, URZ, 0x1, UP1 ;  /* 0x00000001ff0d7887 */ /* 0x000fe20008800000 */
[----:B-1----:R-:W-:-:S13]  /*0500*/  ISETP.NE.AND P0, PT, R2, RZ, PT ;  /* 0x000000ff0200720c */ /* 0x002fda0003f05270 */
[----:B------:R-:W-:Y:S05]  /*0510*/  @P0 BRA `(.L_x_9) ;  /* 0x00000004000c0947 */ /* 0x000fea0003800000 */
[----:B------:R-:W-:Y:S01]  /*0520*/  ELECT P0, URZ, PT ;  /* 0x0000000000ff782f */ /* 0x000fe20003800000 */
[----:B------:R-:W-:-:S12]  /*0530*/  BSSY.RECONVERGENT B0, `(.L_x_9) ;  /* 0x0000041000007945 */ /* 0x000fd80003800200 */
[----:B------:R-:W-:Y:S05]  /*0540*/  @!P0 BRA `(.L_x_10) ;  /* 0x0000000000fc8947 */ /* 0x000fea0003800000 */
[----:B------:R-:W1:Y:S01]  /*0550*/  S2UR UR5, SR_CgaCtaId ;  /* 0x00000000000579c3 */ /* 0x000e620000008800 */
[----:B------:R-:W-:Y:S01]  /*0560*/  UMOV UR6, 0x400 ;  /* 0x0000040000067882 */ /* 0x000fe20000000000 */
[----:B------:R-:W-:Y:S01]  /*0570*/  UMOV UR4, 0x1 ;  /* 0x0000000100047882 */ /* 0x000fe20000000000 */
[----:B-1----:R-:W-:Y:S02]  /*0580*/  ULEA UR5, UR5, UR6, 0x18 ;  /* 0x0000000605057291 */ /* 0x002fe4000f8ec0ff */
[----:B------:R-:W-:-:S04]  /*0590*/  UIADD3 UR6, UPT, UPT, -UR4, 0x100000, URZ ;  /* 0x0010000004067890 */ /* 0x000fc8000fffe1ff */
[----:B------:R-:W-:Y:S02]  /*05a0*/  USHF.L.U32 UR7, UR6, 0xb, URZ ;  /* 0x0000000b06077899 */ /* 0x000fe400080006ff */
[----:B------:R-:W-:Y:S01]  /*05b0*/  USHF.L.U32 UR6, UR6, 0x1, URZ ;  /* 0x0000000106067899 */ /* 0x000fe200080006ff */
[----:B------:R-:W1:Y:S11]  /*05c0*/  FENCE.VIEW.ASYNC.S ;  /* 0x00000000000073c6 */ /* 0x000e760000000000 */
[----:B-1----:R1:W2:Y:S01]  /*05d0*/  SYNCS.EXCH.64 URZ, [UR5], UR6 ;  /* 0x0000000605ff75b2 */ /* 0x0022a20008000100 */
[----:B------:R1:W3:Y:S01]  /*05e0*/  SYNCS.EXCH.64 URZ, [UR5+0xd8], UR6 ;  /* 0x0000d80605ff75b2 */ /* 0x0002e20008000100 */
[----:B------:R1:W4:Y:S01]  /*05f0*/  SYNCS.EXCH.64 URZ, [UR5+0x8], UR6 ;  /* 0x0000080605ff75b2 */ /* 0x0003220008000100 */
[----:B------:R1:W1:Y:S01]  /*0600*/  SYNCS.EXCH.64 URZ, [UR5+0xe0], UR6 ;  /* 0x0000e00605ff75b2 */ /* 0x0002620008000100 */
        /* <DEDUP_REMOVED lines=50> */
[----:B--234-:R-:W-:Y:S01]  /*0930*/  NOP ;  /* 0x0000000000007918 */ /* 0x01cfe20000000000 */
.L_x_10:
[----:B-1----:R-:W-:Y:S05]  /*0940*/  BSYNC.RECONVERGENT B0 ;  /* 0x0000000000007941 */ /* 0x002fea0003800200 */
.L_x_9:
[----:B------:R-:W1:Y:S01]  /*0950*/  SHFL.IDX PT, R2, R104, RZ, 0x1f ;  /* 0x00001fff68027589 */ /* 0x000e6200000e0000 */
[----:B------:R-:W-:Y:S01]  /*0960*/  NOP ;  /* 0x0000000000007918 */ /* 0x000fe20000000000 */
[----:B-1----:R-:W-:-:S13]  /*0970*/  ISETP.NE.AND P0, PT, R2, 0x1, PT ;  /* 0x000000010200780c */ /* 0x002fda0003f05270 */
[----:B------:R-:W-:Y:S05]  /*0980*/  @P0 BRA `(.L_x_11) ;  /* 0x0000000000400947 */ /* 0x000fea0003800000 */
[----:B------:R-:W1:Y:S01]  /*0990*/  S2UR UR6, SR_CgaCtaId ;  /* 0x00000000000679c3 */ /* 0x000e620000008800 */
[----:B------:R-:W-:Y:S01]  /*09a0*/  UMOV UR7, 0x400 ;  /* 0x0000040000077882 */ /* 0x000fe20000000000 */
[----:B------:R-:W-:Y:S01]  /*09b0*/  UMOV UR5, 0x20 ;  /* 0x0000002000057882 */ /* 0x000fe20000000000 */
[----:B------:R-:W-:Y:S01]  /*09c0*/  UMOV UR4, 0x80 ;  /* 0x0000008000047882 */ /* 0x000fe20000000000 */
[----:B------:R-:W-:-:S04]  /*09d0*/  UIADD3 UR10, UPT, UPT, -UR5, 0x100000, URZ ;  /* 0x00100000050a7890 */ /* 0x000fc8000fffe1ff */
[----:B------:R-:W-:Y:S02]  /*09e0*/  USHF.L.U32 UR11, UR10, 0xb, URZ ;  /* 0x0000000b0a0b7899 */ /* 0x000fe400080006ff */
[----:B------:R-:W-:Y:S02]  /*09f0*/  USHF.L.U32 UR10, UR10, 0x1, URZ ;  /* 0x000000010a0a7899 */ /* 0x000fe400080006ff */
[----:B------:R-:W-:-:S04]  /*0a00*/  UIADD3 UR4, UPT, UPT, -UR4, 0x100000, URZ ;  /* 0x0010000004047890 */ /* 0x000fc8000fffe1ff */
[----:B------:R-:W-:Y:S02]  /*0a10*/  USHF.L.U32 UR5, UR4, 0xb, URZ ;  /* 0x0000000b04057899 */ /* 0x000fe400080006ff */
[----:B------:R-:W-:Y:S01]  /*0a20*/  USHF.L.U32 UR4, UR4, 0x1, URZ ;  /* 0x0000000104047899 */ /* 0x000fe200080006ff */
[----:B------:R-:W-:Y:S01]  /*0a30*/  ELECT P0, URZ, PT ;  /* 0x0000000000ff782f */ /* 0x000fe20003800000 */
[----:B-1----:R-:W-:Y:S01]  /*0a40*/  ULEA UR6, UR6, UR7, 0x18 ;  /* 0x0000000706067291 */ /* 0x002fe2000f8ec0ff */
[----:B------:R-:W1:Y:S11]  /*0a50*/  FENCE.VIEW.ASYNC.S ;  /* 0x00000000000073c6 */ /* 0x000e760000000000 */
[----:B-1----:R1:W2:Y:S01]  /*0a60*/  SYNCS.EXCH.64 URZ, [UR6+0x1b0], UR10 ;  /* 0x0001b00a06ff75b2 */ /* 0x0022a20008000100 */
[----:B------:R1:W3:Y:S01]  /*0a70*/  SYNCS.EXCH.64 URZ, [UR6+0x1b8], UR4 ;  /* 0x0001b80406ff75b2 */ /* 0x0002e20008000100 */
[----:B------:R-:W-:Y:S01]  /*0a80*/  NOP ;  /* 0x0000000000007918 */ /* 0x000fe20000000000 */
.L_x_11:
[----:B------:R-:W4:Y:S01]  /*0a90*/  SHFL.IDX PT, R2, R104, RZ, 0x1f ;  /* 0x00001fff68027589 */ /* 0x000f2200000e0000 */
[----:B------:R-:W-:Y:S01]  /*0aa0*/  NOP ;  /* 0x0000000000007918 */ /* 0x000fe20000000000 */
[----:B----4-:R-:W-:-:S13]  /*0ab0*/  ISETP.NE.AND P0, PT, R2, 0x3, PT ;  /* 0x000000030200780c */ /* 0x010fda0003f05270 */
[----:B------:R-:W-:Y:S05]  /*0ac0*/  @P0 BRA `(.L_x_12) ;  /* 0x0000000000300947 */ /* 0x000fea0003800000 */
[----:B-1----:R-:W1:Y:S01]  /*0ad0*/  S2UR UR5, SR_CgaCtaId ;  /* 0x00000000000579c3 */ /* 0x002e620000008800 */
[----:B------:R-:W-:Y:S01]  /*0ae0*/  UMOV UR6, 0x400 ;  /* 0x0000040000067882 */ /* 0x000fe20000000000 */
[----:B------:R-:W-:Y:S01]  /*0af0*/  UMOV UR4, 0x20 ;  /* 0x0000002000047882 */ /* 0x000fe20000000000 */
[----:B------:R-:W-:Y:S01]  /*0b00*/  ELECT P0, URZ, PT ;  /* 0x0000000000ff782f */ /* 0x000fe20003800000 */
[----:B-1----:R-:W-:Y:S02]  /*0b10*/  ULEA UR5, UR5, UR6, 0x18 ;  /* 0x0000000605057291 */ /* 0x002fe4000f8ec0ff */
[----:B------:R-:W-:-:S04]  /*0b20*/  UIADD3 UR6, UPT, UPT, -UR4, 0x100000, URZ ;  /* 0x0010000004067890 */ /* 0x000fc8000fffe1ff */
[----:B------:R-:W-:Y:S02]  /*0b30*/  USHF.L.U32 UR7, UR6, 0xb, URZ ;  /* 0x0000000b06077899 */ /* 0x000fe400080006ff */
[----:B------:R-:W-:Y:S01]  /*0b40*/  USHF.L.U32 UR6, UR6, 0x1, URZ ;  /* 0x0000000106067899 */ /* 0x000fe200080006ff */
[----:B------:R-:W1:Y:S11]  /*0b50*/  FENCE.VIEW.ASYNC.S ;  /* 0x00000000000073c6 */ /* 0x000e760000000000 */
[----:B-1----:R4:W1:Y:S01]  /*0b60*/  SYNCS.EXCH.64 URZ, [UR5+0x1c0], UR6 ;  /* 0x0001c00605ff75b2 */ /* 0x0028620008000100 */
[----:B------:R4:W1:Y:S02]  /*0b70*/  SYNCS.EXCH.64 URZ, [UR5+0x1c8], UR6 ;  /* 0x0001c80605ff75b2 */ /* 0x0008640008000100 */
[----:B----4-:R-:W-:Y:S01]  /*0b80*/  NOP ;  /* 0x0000000000007918 */ /* 0x010fe20000000000 */
.L_x_12:
[----:B------:R-:W4:Y:S01]  /*0b90*/  SHFL.IDX PT, R2, R104, RZ, 0x1f ;  /* 0x00001fff68027589 */ /* 0x000f2200000e0000 */
[----:B------:R-:W-:Y:S01]  /*0ba0*/  NOP ;  /* 0x0000000000007918 */ /* 0x000fe20000000000 */
[----:B----4-:R-:W-:-:S13]  /*0bb0*/  ISETP.NE.AND P0, PT, R2, 0x4, PT ;  /* 0x000000040200780c */ /* 0x010fda0003f05270 */
[----:B------:R-:W-:Y:S05]  /*0bc0*/  @P0 BRA `(.L_x_13) ;  /* 0x00000000004c0947 */ /* 0x000fea0003800000 */
[----:B-1----:R-:W1:Y:S01]  /*0bd0*/  S2UR UR5, SR_CgaCtaId ;  /* 0x00000000000579c3 */ /* 0x002e620000008800 */
[----:B------:R-:W-:Y:S01]  /*0be0*/  UMOV UR7, 0x100 ;  /* 0x0000010000077882 */ /* 0x000fe20000000000 */
[----:B------:R-:W-:Y:S01]  /*0bf0*/  UMOV UR6, 0x400 ;  /* 0x0000040000067882 */ /* 0x000fe20000000000 */
[----:B------:R-:W-:Y:S01]  /*0c00*/  USEL UR7, UR7, 0xe0, UP2 ;  /* 0x000000e007077887 */ /* 0x000fe20009000000 */
[----:B------:R-:W-:Y:S01]  /*0c10*/  UMOV UR4, 0x1 ;  /* 0x0000000100047882 */ /* 0x000fe20000000000 */
[----:B------:R-:W-:Y:S01]  /*0c20*/  ELECT P0, URZ, PT ;  /* 0x0000000000ff782f */ /* 0x000fe20003800000 */
[----:B------:R-:W-:-:S04]  /*0c30*/  UIADD3 UR10, UPT, UPT, -UR4, 0x100000, URZ ;  /* 0x00100000040a7890 */ /* 0x000fc8000fffe1ff */
[----:B------:R-:W-:Y:S02]  /*0c40*/  USHF.L.U32 UR11, UR10, 0xb, URZ ;  /* 0x0000000b0a0b7899 */ /* 0x000fe400080006ff */
[----:B------:R-:W-:Y:S02]  /*0c50*/  USHF.L.U32 UR10, UR10, 0x1, URZ ;  /* 0x000000010a0a7899 */ /* 0x000fe400080006ff */
[----:B-1----:R-:W-:Y:S02]  /*0c60*/  ULEA UR5, UR5, UR6, 0x18 ;  /* 0x0000000605057291 */ /* 0x002fe4000f8ec0ff */
[----:B------:R-:W-:-:S04]  /*0c70*/  UIADD3 UR6, UPT, UPT, -UR7, 0x100000, URZ ;  /* 0x0010000007067890 */ /* 0x000fc8000fffe1ff */
[----:B------:R-:W-:Y:S02]  /*0c80*/  USHF.L.U32 UR7, UR6, 0xb, URZ ;  /* 0x0000000b06077899 */ /* 0x000fe400080006ff */
[----:B------:R-:W-:Y:S01]  /*0c90*/  USHF.L.U32 UR6, UR6, 0x1, URZ ;  /* 0x0000000106067899 */ /* 0x000fe200080006ff */
[----:B------:R-:W1:Y:S03]  /*0ca0*/  FENCE.VIEW.ASYNC.S ;  /* 0x00000000000073c6 */ /* 0x000e660000000000 */
[----:B-1----:R4:W1:Y:S08]  /*0cb0*/  SYNCS.EXCH.64 URZ, [UR5+0x1d0], UR10 ;  /* 0x0001d00a05ff75b2 */ /* 0x0028700008000100 */
[----:B------:R4:W1:Y:S01]  /*0cc0*/  SYNCS.EXCH.64 URZ, [UR5+0x1e0], UR6 ;  /* 0x0001e00605ff75b2 */ /* 0x0008620008000100 */
[----:B------:R4:W1:Y:S01]  /*0cd0*/  SYNCS.EXCH.64 URZ, [UR5+0x1d8], UR10 ;  /* 0x0001d80a05ff75b2 */ /* 0x0008620008000100 */
[----:B------:R4:W1:Y:S02]  /*0ce0*/  SYNCS.EXCH.64 URZ, [UR5+0x1e8], UR6 ;  /* 0x0001e80605ff75b2 */ /* 0x0008640008000100 */
[----:B----4-:R-:W-:Y:S01]  /*0cf0*/  NOP ;  /* 0x0000000000007918 */ /* 0x010fe20000000000 */
.L_x_13:
[----:B------:R-:W4:Y:S01]  /*0d00*/  SHFL.IDX PT, R2, R104, RZ, 0x1f ;  /* 0x00001fff68027589 */ /* 0x000f2200000e0000 */
[----:B------:R-:W-:Y:S01]  /*0d10*/  NOP ;  /* 0x0000000000007918 */ /* 0x000fe20000000000 */
[----:B----4-:R-:W-:-:S13]  /*0d20*/  ISETP.NE.AND P0, PT, R2, 0x5, PT ;  /* 0x000000050200780c */ /* 0x010fda0003f05270 */
[----:B------:R-:W-:Y:S05]  /*0d30*/  @P0 BRA `(.L_x_14) ;  /* 0x0000000000580947 */ /* 0x000fea0003800000 */
[----:B-1----:R-:W1:Y:S01]  /*0d40*/  S2UR UR6, SR_CgaCtaId ;  /* 0x00000000000679c3 */ /* 0x002e620000008800 */
        /* <DEDUP_REMOVED lines=12> */
[----:B-1----:R4:W1:Y:S01]  /*0e10*/  SYNCS.EXCH.64 URZ, [UR6+0x1f0], UR10 ;  /* 0x0001f00a06ff75b2 */ /* 0x0028620008000100 */
[----:B------:R4:W1:Y:S01]  /*0e20*/  SYNCS.EXCH.64 URZ, [UR6+0x210], UR4 ;  /* 0x0002100406ff75b2 */ /* 0x0008620008000100 */
[----:B------:R4:W1:Y:S01]  /*0e30*/  SYNCS.EXCH.64 URZ, [UR6+0x1f8], UR10 ;  /* 0x0001f80a06ff75b2 */ /* 0x0008620008000100 */
[----:B------:R4:W1:Y:S01]  /*0e40*/  SYNCS.EXCH.64 URZ, [UR6+0x218], UR4 ;  /* 0x0002180406ff75b2 */ /* 0x0008620008000100 */
[----:B------:R4:W1:Y:S01]  /*0e50*/  SYNCS.EXCH.64 URZ, [UR6+0x200], UR10 ;  /* 0x0002000a06ff75b2 */ /* 0x0008620008000100 */
[----:B------:R4:W1:Y:S01]  /*0e60*/  SYNCS.EXCH.64 URZ, [UR6+0x220], UR4 ;  /* 0x0002200406ff75b2 */ /* 0x0008620008000100 */
[----:B------:R4:W1:Y:S01]  /*0e70*/  SYNCS.EXCH.64 URZ, [UR6+0x208], UR10 ;  /* 0x0002080a06ff75b2 */ /* 0x0008620008000100 */
[----:B------:R4:W1:Y:S02]  /*0e80*/  SYNCS.EXCH.64 URZ, [UR6+0x228], UR4 ;  /* 0x0002280406ff75b2 */ /* 0x0008640008000100 */
[----:B----4-:R-:W-:Y:S01]  /*0e90*/  NOP ;  /* 0x0000000000007918 */ /* 0x010fe20000000000 */
.L_x_14:
        /* <DEDUP_REMOVED lines=14> */
[----:B------:R4:W1:Y:S01]  /*0f80*/  SYNCS.EXCH.64 URZ, [UR5+0x240], UR6 ;  /* 0x0002400605ff75b2 */ /* 0x0008620008000100 */
[----:B------:R4:W1:Y:S01]  /*0f90*/  SYNCS.EXCH.64 URZ, [UR5+0x238], UR6 ;  /* 0x0002380605ff75b2 */ /* 0x0008620008000100 */
[----:B------:R4:W1:Y:S02]  /*0fa0*/  SYNCS.EXCH.64 URZ, [UR5+0x248], UR6 ;  /* 0x0002480605ff75b2 */ /* 0x0008640008000100 */
[----:B----4-:R-:W-:Y:S01]  /*0fb0*/  NOP ;  /* 0x0000000000007918 */ /* 0x010fe20000000000 */
.L_x_15:
[----:B-1----:R-:W1:Y:S01]  /*0fc0*/  S2UR UR5, SR_CTAID.X ;  /* 0x00000000000579c3 */ /* 0x002e620000002500 */
[----:B------:R-:W-:-:S05]  /*0fd0*/  CS2R.32 R97, SR_CgaSize ;  /* 0x0000000000617805 */ /* 0x000fca0000008a00 */
[----:B------:R-:W-:-:S05]  /*0fe0*/  IMAD R97, R97, -0xa0, RZ ;  /* 0xffffff6061617824 */ /* 0x000fca00078e02ff */
[----:B------:R-:W-:-:S14]  /*0ff0*/  R2UR UR7, R97 ;  /* 0x00000000610772ca */ /* 0x000fdc00000e0000 */
[----:B------:R-:W4:Y:S01]  /*1000*/  LDCU UR7, c[0x0][UR7+0x2b0] ;  /* 0x00005600070777ac */ /* 0x000f220008000800 */
[----:B------:R-:W-:Y:S01]  /*1010*/  NOP ;  /* 0x0000000000007918 */ /* 0x000fe20000000000 */
[----:B------:R-:W-:-:S05]  /*1020*/  CS2R.32 R97, SR_CgaSize ;  /* 0x0000000000617805 */ /* 0x000fca0000008a00 */
[----:B------:R-:W-:-:S05]  /*1030*/  IMAD R97, R97, -0xa0, RZ ;  /* 0xffffff6061617824 */ /* 0x000fca00078e02ff */
[----:B------:R-:W-:-:S14]  /*1040*/  R2UR UR6, R97 ;  /* 0x00000000610672ca */ /* 0x000fdc00000e0000 */
[----:B------:R-:W2:Y:S01]  /*1050*/  LDCU UR6, c[0x0][UR6+0x2b4] ;  /* 0x00005680060677ac */ /* 0x000ea20008000800 */
[----:B------:R-:W3:Y:S08]  /*1060*/  S2UR UR4, SR_CTAID.Y ;  /* 0x00000000000479c3 */ /* 0x000ef00000002600 */
[----:B------:R-:W2:Y:S01]  /*1070*/  LDC R9, c[0x0][0xb24] ;  /* 0x0002c900ff097b82 */ /* 0x000ea20000000800 */
[----:B-1----:R-:W-:-:S02]  /*1080*/  I2FP.F32.U32 R5, UR5 ;  /* 0x0000000500057c45 */ /* 0x002fc40008201000 */
[----:B------:R-:W-:-:S05]  /*1090*/  CS2R.32 R3, SR_CgaSize ;  /* 0x0000000000037805 */ /* 0x000fca0000008a00 */
[----:B------:R-:W-:-:S06]  /*10a0*/  IMAD R3, R3, -0xa0, RZ ;  /* 0xffffff6003037824 */ /* 0x000fcc00078e02ff */
[----:B------:R-:W1:Y:S01]  /*10b0*/  LDC R3, c[0x0][R3+0x2a0] ;  /* 0x0000a80003037b82 */ /* 0x000e620000000800 */
[----:B------:R-:W-:Y:S01]  /*10c0*/  MOV R97, UR5 ;  /* 0x0000000500617c02 */ /* 0x000fe20008000f00 */
[----:B----4-:R-:W-:Y:S01]  /*10d0*/  FMUL R5, R5, UR7 ;  /* 0x0000000705057c20 */ /* 0x010fe20008400000 */
[----:B---3--:R-:W-:Y:S02]  /*10e0*/  I2FP.F32.U32 R4, UR4 ;  /* 0x0000000400047c45 */ /* 0x008fe40008201000 */
[----:B------:R-:W-:-:S05]  /*10f0*/  CS2R.32 R2, SR_CgaSize ;  /* 0x0000000000027805 */ /* 0x000fca0000008a00 */
[----:B------:R-:W-:-:S06]  /*1100*/  IMAD R2, R2, -0xa0, RZ ;  /* 0xffffff6002027824 */ /* 0x000fcc00078e02ff */
[----:B------:R-:W3:Y:S01]  /*1110*/  LDC R2, c[0x0][R2+0x2a4] ;  /* 0x0000a90002027b82 */ /* 0x000ee20000000800 */
[----:B------:R-:W4:Y:S01]  /*1120*/  F2I.U32.TRUNC.NTZ R90, R5 ;  /* 0x00000005005a7305 */ /* 0x000f22000020f000 */
[----:B------:R-:W-:Y:S01]  /*1130*/  MOV R91, UR4 ;  /* 0x00000004005b7c02 */ /* 0x000fe20008000f00 */
[----:B--2---:R-:W-:-:S05]  /*1140*/  FMUL R4, R4, UR6 ;  /* 0x0000000604047c20 */ /* 0x004fca0008400000 */
[----:B------:R-:W-:Y:S01]  /*1150*/  BAR.SYNC.DEFER_BLOCKING 0x0 ;  /* 0x0000000000007b1d */ /* 0x000fe20000010000 */
[----:B------:R-:W-:-:S05]  /*1160*/  ISETP.GE.AND P0, PT, R9, 0x1, PT ;  /* 0x000000010900780c */ /* 0x000fca0003f06270 */
[----:B------:R-:W2:Y:S02]  /*1170*/  F2I.U32.TRUNC.NTZ R79, R4 ;  /* 0x00000004004f7305 */ /* 0x000ea4000020f000 */
[----:B------:R-:W3:Y:S01]  /*1180*/  S2UR UR36, SR_CTAID.Z ;  /* 0x00000000002479c3 */ /* 0x000ee20000002700 */
[----:B----4-:R-:W-:-:S05]  /*1190*/  IADD3 R90, PT, PT, -R90, RZ, RZ ;  /* 0x000000ff5a5a7210 */ /* 0x010fca0007ffe1ff */
[----:B-1----:R-:W-:Y:S01]  /*11a0*/  IMAD R90, R3, R90, UR5 ;  /* 0x00000005035a7e24 */ /* 0x002fe2000f8e025a */
[----:B--2---:R-:W-:-:S05]  /*11b0*/  IADD3 R79, PT, PT, -R79, RZ, RZ ;  /* 0x000000ff4f4f7210 */ /* 0x004fca0007ffe1ff */
[----:B---3--:R-:W-:Y:S01]  /*11c0*/  IMAD R79, R2, R79, UR4 ;  /* 0x00000004024f7e24 */ /* 0x008fe2000f8e024f */
[----:B------:R-:W-:Y:S06]  /*11d0*/  @!P0 BRA `(.L_x_16) ;  /* 0x0000000000b88947 */ /* 0x000fec0003800000 */
[----:B------:R-:W1:Y:S01]  /*11e0*/  LDC.64 R4, c[0x0][0xb18] ;  /* 0x0002c600ff047b82 */ /* 0x000e620000000a00 */
[----:B------:R-:W-:-:S07]  /*11f0*/  ISETP.NE.AND P0, PT, R9, 0x1, PT ;  /* 0x000000010900780c */ /* 0x000fce0003f05270 */
[----:B------:R-:W2:Y:S08]  /*1200*/  LDC R10, c[0x0][0xb0c] ;  /* 0x0002c300ff0a7b82 */ /* 0x000eb00000000800 */
[----:B------:R-:W3:Y:S08]  /*1210*/  LDC R11, c[0x0][0x370] ;  /* 0x0000dc00ff0b7b82 */ /* 0x000ef00000000800 */
[----:B------:R-:W4:Y:S01]  /*1220*/  LDC R12, c[0x0][0x374] ;  /* 0x0000dd00ff0c7b82 */ /* 0x000f220000000800 */
[----:B-1----:R-:W-:-:S07]  /*1230*/  ISETP.NE.AND P1, PT, R4, 0x1, PT ;  /* 0x000000010400780c */ /* 0x002fce0003f25270 */
[----:B------:R-:W3:Y:S01]  /*1240*/  LDC.64 R6, c[0x0][0xb10] ;  /* 0x0002c400ff067b82 */ /* 0x000ee20000000a00 */
[----:B--2---:R-:W-:-:S07]  /*1250*/  ISETP.NE.AND P2, PT, R10, 0x1, PT ;  /* 0x000000010a00780c */ /* 0x004fce0003f45270 */
[----:B------:R-:W1:Y:S08]  /*1260*/  LDC R8, c[0x0][0xb20] ;  /* 0x0002c800ff087b82 */ /* 0x000e700000000800 */
[----:B------:R-:W2:Y:S01]  /*1270*/  LDC.64 R2, c[0x0][0xb28] ;  /* 0x0002ca00ff027b82 */ /* 0x000ea20000000a00 */
[----:B----4-:R-:W-:-:S04]  /*1280*/  IMAD.HI.U32 R13, R12, R5, RZ ;  /* 0x000000050c0d7227 */ /* 0x010fc800078e00ff */
[----:B------:R-:W-:-:S04]  /*1290*/  IMAD.HI.U32 R5, R91, R5, RZ ;  /* 0x000000055b057227 */ /* 0x000fc800078e00ff */
[----:B---3--:R-:W-:-:S04]  /*12a0*/  IMAD.HI.U32 R14, R11, R6, RZ ;  /* 0x000000060b0e7227 */ /* 0x008fc800078e00ff */
[----:B------:R-:W-:Y:S01]  /*12b0*/  IMAD.HI.U32 R16, R97, R6, RZ ;  /* 0x0000000661107227 */ /* 0x000fe200078e00ff */
[-C--:B------:R-:W-:Y:S02]  /*12c0*/  @P2 SHF.R.U32.HI R11, RZ, R7.reuse, R14 ;  /* 0x00000007ff0b2219 */ /* 0x080fe4000001160e */
[-C--:B-1----:R-:W-:Y:S02]  /*12d0*/  @P1 SHF.R.U32.HI R12, RZ, R8.reuse, R13 ;  /* 0x00000008ff0c1219 */ /* 0x082fe4000001160d */
[----:B------:R-:W-:Y:S02]  /*12e0*/  SHF.R.U32.HI R8, RZ, R8, R5 ;  /* 0x00000008ff087219 */ /* 0x000fe40000011605 */
[----:B------:R-:W-:Y:S02]  /*12f0*/  SHF.R.U32.HI R16, RZ, R7, R16 ;  /* 0x00000007ff107219 */ /* 0x000fe40000011610 */
[----:B------:R-:W-:Y:S01]  /*1300*/  SEL R5, R91, R8, !P1 ;  /* 0x000000085b057207 */ /* 0x000fe20004800000 */
[----:B--2---:R-:W-:Y:S01]  /*1310*/  IMAD.HI.U32 R14, R12, R2, RZ ;  /* 0x000000020c0e7227 */ /* 0x004fe200078e00ff */
[----:B------:R-:W-:-:S03]  /*1320*/  SEL R7, R97, R16, !P2 ;  /* 0x0000001061077207 */ /* 0x000fc60005000000 */
[----:B------:R-:W-:Y:S01]  /*1330*/  IMAD.HI.U32 R6, R11, R2, RZ ;  /* 0x000000020b067227 */ /* 0x000fe200078e00ff */
[----:B------:R-:W-:-:S04]  /*1340*/  @P0 SHF.R.U32.HI R12, RZ, R3, R14 ;  /* 0x00000003ff0c0219 */ /* 0x000fc8000001160e */
[----:B------:R-:W-:Y:S01]  /*1350*/  @P0 SHF.R.U32.HI R11, RZ, R3, R6 ;  /* 0x00000003ff0b0219 */ /* 0x000fe20000011606 */
[----:B------:R-:W-:-:S04]  /*1360*/  IMAD R12, R12, R9, RZ ;  /* 0x000000090c0c7224 */ /* 0x000fc800078e02ff */
[----:B------:R-:W-:Y:S01]  /*1370*/  IMAD R6, R11, R9, RZ ;  /* 0x000000090b067224 */ /* 0x000fe200078e02ff */
[----:B------:R-:W-:-:S04]  /*1380*/  ISETP.GE.AND P1, PT, R5, R12, PT ;  /* 0x0000000c0500720c */ /* 0x000fc80003f26270 */
[----:B------:R-:W-:Y:S01]  /*1390*/  ISETP.GE.OR P1, PT, R7, R6, P1 ;  /* 0x000000060700720c */ /* 0x000fe20000f26670 */
[----:B------:R-:W-:-:S05]  /*13a0*/  IMAD.HI.U32 R6, R5, R2, RZ ;  /* 0x0000000205067227 */ /* 0x000fca00078e00ff */
[----:B------:R-:W-:-:S04]  /*13b0*/  SHF.R.U32.HI R6, RZ, R3, R6 ;  /* 0x00000003ff067219 */ /* 0x000fc80000011606 */
[----:B------:R-:W-:-:S03]  /*13c0*/  SEL R6, R5, R6, !P0 ;  /* 0x0000000605067207 */ /* 0x000fc60004000000 */
[----:B------:R-:W-:Y:S01]  /*13d0*/  @!P1 IMAD.HI.U32 R8, R7, R2, RZ ;  /* 0x0000000207089227 */ /* 0x000fe200078e00ff */
[----:B------:R-:W-:-:S04]  /*13e0*/  IADD3 R2, PT, PT, -R6, RZ, RZ ;  /* 0x000000ff06027210 */ /* 0x000fc80007ffe1ff */
[----:B------:R-:W-:Y:S01]  /*13f0*/  @!P1 SHF.R.U32.HI R8, RZ, R3, R8 ;  /* 0x00000003ff089219 */ /* 0x000fe20000011608 */
[----:B------:R-:W-:-:S03]  /*1400*/  IMAD R2, R9, R2, R5 ;  /* 0x0000000209027224 */ /* 0x000fc600078e0205 */
[----:B------:R-:W-:Y:S02]  /*1410*/  @!P1 SEL R3, R7, R8, !P0 ;  /* 0x0000000807039207 */ /* 0x000fe40004000000 */
[----:B------:R-:W-:-:S03]  /*1420*/  IADD3 R8, PT, PT, -R5, RZ, RZ ;  /* 0x000000ff05087210 */ /* 0x000fc60007ffe1ff */
[--C-:B------:R-:W-:Y:S02]  /*1430*/  @!P1 IMAD.IADD R6, R6, 0x1, -R3.reuse ;  /* 0x0000000106069824 */ /* 0x100fe400078e0a03 */
[----:B------:R-:W-:Y:S01]  /*1440*/  @!P1 IMAD R3, R2, R11, R3 ;  /* 0x0000000b02039224 */ /* 0x000fe200078e0203 */
[----:B------:R-:W-:Y:S01]  /*1450*/  IADD3 R2, PT, PT, -R7, RZ, RZ ;  /* 0x000000ff07027210 */ /* 0x000fe20007ffe1ff */
[----:B------:R-:W-:Y:S02]  /*1460*/  @!P1 IMAD R5, R6, R9, R7 ;  /* 0x0000000906059224 */ /* 0x000fe400078e0207 */
[----:B------:R-:W-:Y:S02]  /*1470*/  IMAD R8, R4, R8, R91 ;  /* 0x0000000804087224 */ /* 0x000fe400078e025b */
[----:B------:R-:W-:Y:S02]  /*1480*/  @!P1 IMAD.MOV.U32 R7, RZ, RZ, R3 ;  /* 0x000000ffff079224 */ /* 0x000fe400078e0003 */
[----:B------:R-:W-:-:S02]  /*1490*/  IMAD R2, R10, R2, R97 ;  /* 0x000000020a027224 */ /* 0x000fc400078e0261 */
[----:B------:R-:W-:Y:S02]  /*14a0*/  IMAD R91, R5, R4, R8 ;  /* 0x00000004055b7224 */ /* 0x000fe400078e0208 */
[----:B------:R-:W-:Y:S02]  /*14b0*/  IMAD R97, R7, R10, R2 ;  /* 0x0000000a07617224 */ /* 0x000fe400078e0202 */
.L_x_16:
[----:B------:R-:W1:Y:S01]  /*14c0*/  LDCU UR4, c[0x0][0xb30] ;  /* 0x00016600ff0477ac */ /* 0x000e620008000800 */
[----:B------:R-:W2:Y:S08]  /*14d0*/  S2UR UR37, SR_CgaCtaId ;  /* 0x00000000002579c3 */ /* 0x000eb00000008800 */
[----:B------:R-:W3:Y:S01]  /*14e0*/  LDC R40, c[0x0][0xb24] ;  /* 0x0002c900ff287b82 */ /* 0x000ee20000000800 */
[----:B-1----:R-:W-:-:S09]  /*14f0*/  UISETP.NE.AND UP1, UPT, UR4, 0x1, UPT ;  /* 0x000000010400788c */ /* 0x002fd2000bf25270 */
[----:B--2---:R-:W-:Y:S05]  /*1500*/  BRA.U UP1, `(.L_x_17) ;  /* 0x0000000101407547 */ /* 0x004fea000b800000 */
[----:B------:R-:W1:Y:S08]  /*1510*/  LDC.64 R4, c[0x0][0xb10] ;  /* 0x0002c400ff047b82 */ /* 0x000e700000000a00 */
[----:B------:R-:W2:Y:S08]  /*1520*/  LDC.64 R2, c[0x0][0xb18] ;  /* 0x0002c600ff027b82 */ /* 0x000eb00000000a00 */
[----:B------:R-:W4:Y:S08]  /*1530*/  LDC R6, c[0x0][0xb20] ;  /* 0x0002c800ff067b82 */ /* 0x000f300000000800 */
[----:B------:R-:W3:Y:S01]  /*1540*/  LDC R8, c[0x0][0xb0c] ;  /* 0x0002c300ff087b82 */ /* 0x000ee20000000800 */
[----:B-1----:R-:W-:-:S05]  /*1550*/  IMAD.HI.U32 R4, R97, R4, RZ ;  /* 0x0000000461047227 */ /* 0x002fca00078e00ff */
[----:B------:R-:W-:Y:S01]  /*1560*/  SHF.R.U32.HI R4, RZ, R5, R4 ;  /* 0x00000005ff047219 */ /* 0x000fe20000011604 */
[----:B--2---:R-:W-:Y:S01]  /*1570*/  IMAD.HI.U32 R3, R91, R3, RZ ;  /* 0x000000035b037227 */ /* 0x004fe200078e00ff */
[----:B------:R-:W-:-:S04]  /*1580*/  ISETP.NE.AND P0, PT, R2, 0x1, PT ;  /* 0x000000010200780c */ /* 0x000fc80003f05270 */
[----:B----4-:R-:W-:-:S04]  /*1590*/  SHF.R.U32.HI R6, RZ, R6, R3 ;  /* 0x00000006ff067219 */ /* 0x010fc80000011603 */
[----:B------:R-:W-:Y:S02]  /*15a0*/  SEL R3, R91, R6, !P0 ;  /* 0x000000065b037207 */ /* 0x000fe40004000000 */
[----:B---3--:R-:W-:-:S04]  /*15b0*/  ISETP.NE.AND P1, PT, R8, 0x1, PT ;  /* 0x000000010800780c */ /* 0x008fc80003f25270 */
[----:B------:R-:W-:-:S05]  /*15c0*/  SEL R4, R97, R4, !P1 ;  /* 0x0000000461047207 */ /* 0x000fca0004800000 */
[----:B------:R-:W-:Y:S02]  /*15d0*/  IMAD.IADD R5, R3, 0x1, -R4 ;  /* 0x0000000103057824 */ /* 0x000fe400078e0a04 */
[----:B------:R-:W-:Y:S02]  /*15e0*/  IMAD.IADD R3, R4, 0x1, -R3 ;  /* 0x0000000104037824 */ /* 0x000fe400078e0a03 */
[----:B------:R-:W-:Y:S02]  /*15f0*/  IMAD R97, R5, R8, R97 ;  /* 0x0000000805617224 */ /* 0x000fe400078e0261 */
[----:B------:R-:W-:-:S07]  /*1600*/  IMAD R91, R3, R2, R91 ;  /* 0x00000002035b7224 */ /* 0x000fce00078e025b */
.L_x_17:
[----:B------:R-:W-:Y:S01]  /*1610*/  BAR.SYNC.DEFER_BLOCKING 0x0 ;  /* 0x0000000000007b1d */ /* 0x000fe20000010000 */
[----:B------:R-:W-:Y:S01]  /*1620*/  UISETP.NE.AND UP1, UPT, UR8, 0x2, UPT ;  /* 0x000000020800788c */ /* 0x000fe2000bf25270 */
[----:B------:R-:W-:Y:S02]  /*1630*/  ISETP.NE.OR P5, PT, R0, 0x2, !P5 ;  /* 0x000000020000780c */ /* 0x000fe40006fa5670 */
[----:B------:R-:W-:-:S06]  /*1640*/  LOP3.LUT R2, R101, 0x1f, RZ, 0xc0, !PT ;  /* 0x0000001f65027812 */ /* 0x000fcc00078ec0ff */
[----:B------:R-:W-:Y:S05]  /*1650*/  BRA.U UP1, `(.L_x_18) ;  /* 0x0000001d01907547 */ /* 0x000fea000b800000 */
[----:B------:R-:W1:Y:S01]  /*1660*/  LDCU UR13, c[0x0][0x38c] ;  /* 0x00007180ff0d77ac */ /* 0x000e620008000800 */
[----:B------:R-:W2:Y:S01]  /*1670*/  LDC R9, c[0x0][0x370] ;  /* 0x0000dc00ff097b82 */ /* 0x000ea20000000800 */
[----:B------:R-:W-:Y:S01]  /*1680*/  PLOP3.LUT P1, PT, PT, PT, UP2, 0x80, 0x8 ;  /* 0x000000000008781c */ /* 0x000fe20003f2f028 */
[----:B------:R-:W-:Y:S01]  /*1690*/  IMAD.MOV.U32 R15, RZ, RZ, 0x1 ;  /* 0x00000001ff0f7424 */ /* 0x000fe200078e00ff */
[----:B------:R-:W-:Y:S01]  /*16a0*/  ISETP.EQ.OR P4, PT, R2, RZ, P5 ;  /* 0x000000ff0200720c */ /* 0x000fe20002f82670 */
[----:B------:R-:W-:Y:S01]  /*16b0*/  IMAD.MOV.U32 R14, RZ, RZ, RZ ;  /* 0x000000ffff0e7224 */ /* 0x000fe200078e00ff */
[----:B------:R-:W-:Y:S02]  /*16c0*/  PLOP3.LUT P1, PT, P1, PT, PT, 0x8, 0x80 ;  /* 0x000000000080781c */ /* 0x000fe40000f2e170 */
[----:B------:R-:W-:Y:S01]  /*16d0*/  CS2R R12, SRZ ;  /* 0x00000000000c7805 */ /* 0x000fe2000001ff00 */
[----:B------:R-:W-:Y:S01]  /*16e0*/  IMAD.MOV.U32 R10, RZ, RZ, 0x1 ;  /* 0x00000001ff0a7424 */ /* 0x000fe200078e00ff */
[----:B------:R-:W4:Y:S01]  /*16f0*/  LDC R0, c[0x0][0x374] ;  /* 0x0000dd00ff007b82 */ /* 0x000f220000000800 */
[----:B------:R-:W2:Y:S01]  /*1700*/  LDCU.64 UR22, c[0x0][0x348] ;  /* 0x00006900ff1677ac */ /* 0x000ea20008000a00 */
[----:B------:R-:W-:Y:S01]  /*1710*/  UMOV UR6, URZ ;  /* 0x000000ff00067c82 */ /* 0x000fe20008000000 */
[----:B-1----:R-:W-:-:S04]  /*1720*/  UIADD3 UR5, UPT, UPT, UR13, 0x3f, URZ ;  /* 0x0000003f0d057890 */ /* 0x002fc8000fffe0ff */
[----:B------:R-:W-:-:S04]  /*1730*/  USHF.R.S32.HI UR4, URZ, 0x1f, UR5 ;  /* 0x0000001fff047899 */ /* 0x000fc80008011405 */
[----:B------:R-:W-:-:S04]  /*1740*/  ULEA.HI UR4, UR4, UR5, URZ, 0x6 ;  /* 0x0000000504047291 */ /* 0x000fc8000f8f30ff */
[----:B------:R-:W-:Y:S02]  /*1750*/  USHF.R.S32.HI UR15, URZ, 0x6, UR4 ;  /* 0x00000006ff0f7899 */ /* 0x000fe40008011404 */
[----:B------:R-:W-:Y:S02]  /*1760*/  UIADD3 UR4, UPT, UPT, UR13, -0x1, URZ ;  /* 0xffffffff0d047890 */ /* 0x000fe4000fffe0ff */
[----:B------:R-:W-:Y:S02]  /*1770*/  UISETP.LT.U32.AND UP0, UPT, UR15, 0x1b, UPT ;  /* 0x0000001b0f00788c */ /* 0x000fe4000bf01070 */
[----:B------:R-:W-:Y:S02]  /*1780*/  UISETP.GE.U32.AND UP1, UPT, UR4, -0x7f, UPT ;  /* 0xffffff810400788c */ /* 0x000fe4000bf26070 */
[----:B------:R-:W-:Y:S02]  /*1790*/  USEL UR14, UR15, 0x1b, UP0 ;  /* 0x0000001b0f0e7887 */ /* 0x000fe40008000000 */
[----:B------:R-:W-:-:S02]  /*17a0*/  UIADD3 UR13, UPT, UPT, UR13, 0x7e, URZ ;  /* 0x0000007e0d0d7890 */ /* 0x000fc4000fffe0ff */
[----:B------:R-:W-:Y:S02]  /*17b0*/  UIADD3 UR5, UPT, UPT, UR14, -0x1, URZ ;  /* 0xffffffff0e057890 */ /* 0x000fe4000fffe0ff */
[----:B------:R-:W-:-:S03]  /*17c0*/  UIADD3 UR7, UPT, UPT, UR15, -UR14, URZ ;  /* 0x8000000e0f077290 */ /* 0x000fc6000fffe0ff */
[----:B------:R-:W-:-:S04]  /*17d0*/  @UP1 UIADD3 UR5, UPT, UPT, UR14, URZ, URZ ;  /* 0x000000ff0e051290 */ /* 0x000fc8000fffe0ff */
[----:B--2---:R-:W-:-:S12]  /*17e0*/  UIADD3 UR5, UPT, UPT, UR5, 0x1, URZ ;  /* 0x0000000105057890 */ /* 0x004fd8000fffe0ff */
.L_x_36:
[----:B------:R-:W-:Y:S01]  /*17f0*/  UISETP.NE.AND UP0, UPT, UR37, URZ, UPT ;  /* 0x000000ff2500728c */ /* 0x000fe2000bf05270 */
[----:B------:R-:W1:Y:S08]  /*1800*/  S2UR UR37, SR_CgaCtaId ;  /* 0x00000000002579c3 */ /* 0x000e700000008800 */
[----:B------:R-:W-:Y:S05]  /*1810*/  BRA.U UP0, `(.L_x_19) ;  /* 0x0000000100347547 */ /* 0x000fea000b800000 */
[----:B------:R-:W2:Y:S01]  /*1820*/  S2R R2, SR_CgaCtaId ;  /* 0x0000000000027919 */ /* 0x000ea20000008800 */
[----:B------:R-:W-:-:S04]  /*1830*/  MOV R3, 0x400 ;  /* 0x0000040000037802 */ /* 0x000fc80000000f00 */
[----:B--2---:R-:W-:Y:S02]  /*1840*/  LEA R3, R2, R3, 0x18 ;  /* 0x0000000302037211 */ /* 0x004fe400078ec0ff */
[----:B------:R-:W-:-:S03]  /*1850*/  SHF.L.U32 R2, R10, 0x1f, RZ ;  /* 0x0000001f0a027819 */ /* 0x000fc600000006ff */
[----:B------:R-:W-:-:S04]  /*1860*/  IMAD R3, R12, 0x8, R3 ;  /* 0x000000080c037824 */ /* 0x000fc800078e0203 */
[----:B------:R-:W2:Y:S02]  /*1870*/  SYNCS.PHASECHK.TRANS64.TRYWAIT P0, [R3+URZ+0x240], R2 ;  /* 0x00024002030075a7 */ /* 0x000ea400080011ff */
[----:B--2---:R-:W-:Y:S05]  /*1880*/  @!P0 BRA `(.L_x_20) ;  /* 0x0000005400fc8947 */ /* 0x004fea0003800000 */
.L_x_119:
[----:B------:R-:W-:Y:S01]  /*1890*/  VIADD R12, R12, 0x1 ;  /* 0x000000010c0c7836 */ /* 0x000fe20000000000 */
[----:B------:R2:W-:Y:S04]  /*18a0*/  SYNCS.ARRIVE.TRANS64.A1T0 RZ, [R3+URZ+0x230], RZ ;  /* 0x000230ff03ff79a7 */ /* 0x0005e800081000ff */
[----:B------:R-:W-:-:S04]  /*18b0*/  ISETP.NE.AND P0, PT, R12, 0x2, PT ;  /* 0x000000020c00780c */ /* 0x000fc80003f05270 */
[----:B------:R-:W-:Y:S02]  /*18c0*/  SEL R12, R12, RZ, P0 ;  /* 0x000000ff0c0c7207 */ /* 0x000fe40000000000 */
[----:B--2---:R-:W-:-:S04]  /*18d0*/  SEL R3, RZ, 0x1, P0 ;  /* 0x00000001ff037807 */ /* 0x004fc80000000000 */
[----:B------:R-:W-:-:S07]  /*18e0*/  LOP3.LUT R10, R10, R3, RZ, 0x3c, !PT ;  /* 0x000000030a0a7212 */ /* 0x000fce00078e3cff */
.L_x_19:
[----:B------:R-:W-:Y:S01]  /*18f0*/  UMOV UR4, 0x400 ;  /* 0x0000040000047882 */ /* 0x000fe20000000000 */
[----:B------:R-:W-:Y:S01]  /*1900*/  SHF.L.U32 R2, R15, 0x1f, RZ ;  /* 0x0000001f0f027819 */ /* 0x000fe200000006ff */
[----:B-1----:R-:W-:Y:S01]  /*1910*/  ULEA UR4, UR37, UR4, 0x18 ;  /* 0x0000000425047291 */ /* 0x002fe2000f8ec0ff */
[----:B------:R-:W-:Y:S01]  /*1920*/  R2UR UR35, R97 ;  /* 0x00000000612372ca */ /* 0x000fe200000e0000 */
[----:B------:R-:W-:Y:S01]  /*1930*/  UISETP.GE.U32.AND UP0, UPT, UR13, 0x7f, UPT ;  /* 0x0000007f0d00788c */ /* 0x000fe2000bf06070 */
[----:B------:R-:W-:Y:S01]  /*1940*/  R2UR UR11, R91 ;  /* 0x000000005b0b72ca */ /* 0x000fe200000e0000 */
[----:B------:R-:W-:Y:S01]  /*1950*/  ULEA UR8, UR6, UR4, 0x3 ;  /* 0x0000000406087291 */ /* 0x000fe2000f8e18ff */
[----:B------:R-:W-:-:S08]  /*1960*/  UMOV UR24, URZ ;  /* 0x000000ff00187c82 */ /* 0x000fd00008000000 */
[----:B------:R1:W2:Y:S01]  /*1970*/  SYNCS.PHASECHK.TRANS64.TRYWAIT P0, [UR8+0xd8], R2 ;  /* 0x0000d802ff0075a7 */ /* 0x0002a20008001108 */
[----:B------:R-:W-:Y:S02]  /*1980*/  USHF.L.U32 UR35, UR35, 0x6, URZ ;  /* 0x0000000623237899 */ /* 0x000fe400080006ff */
[----:B------:R-:W-:Y:S01]  /*1990*/  USHF.L.U32 UR11, UR11, 0x6, URZ ;  /* 0x000000060b0b7899 */ /* 0x000fe200080006ff */
[----:B------:R-:W-:Y:S11]  /*19a0*/  BRA.U !UP0, `(.L_x_21) ;  /* 0x0000000108a47547 */ /* 0x000ff6000b800000 */
[----:B------:R-:W-:Y:S01]  /*19b0*/  UMOV UR16, URZ ;  /* 0x000000ff00107c82 */ /* 0x000fe20008000000 */
[----:B------:R-:W-:-:S05]  /*19c0*/  UMOV UR17, UR6 ;  /* 0x0000000600117c82 */ /* 0x000fca0008000000 */
.L_x_26:
[----:B-1----:R-:W-:Y:S01]  /*19d0*/  ULEA UR33, UR17, UR4, 0x3 ;  /* 0x0000000411217291 */ /* 0x002fe2000f8e18ff */
[----:B--2---:R-:W-:Y:S01]  /*19e0*/  @!P5 MOV R3, 0x2000 ;  /* 0x000020000003d802 */ /* 0x004fe20000000f00 */
[----:B--2---:R-:W-:Y:S10]  /*19f0*/  @P0 BRA `(.L_x_22) ;  /* 0x00000000000c0947 */ /* 0x004ff40003800000 */
[----:B------:R-:W-:-:S04]  /*1a00*/  SHF.L.U32 R5, R15, 0x1f, RZ ;  /* 0x0000001f0f057819 */ /* 0x000fc800000006ff */
[----:B------:R-:W2:Y:S02]  /*1a10*/  SYNCS.PHASECHK.TRANS64.TRYWAIT P0, [UR33+0xd8], R5 ;  /* 0x0000d805ff0075a7 */ /* 0x000ea40008001121 */
[----:B--2---:R-:W-:Y:S05]  /*1a20*/  @!P0 BRA `(.L_x_23) ;  /* 0x0000005400a88947 */ /* 0x004fea0003800000 */
.L_x_22:
[----:B------:R2:W-:Y:S01]  /*1a30*/  @!P5 SYNCS.ARRIVE.TRANS64 RZ, [UR33], R3 ;  /* 0x00000003ffffd9a7 */ /* 0x0005e20008000021 */
[----:B------:R-:W-:Y:S04]  /*1a40*/  BSSY.RECONVERGENT B0, `(.L_x_24) ;  /* 0x0000003000007945 */ /* 0x000fe80003800200 */
[----:B------:R-:W-:Y:S05]  /*1a50*/  @P4 BRA `(.L_x_25) ;  /* 0x0000000000044947 */ /* 0x000fea0003800000 */
[----:B------:R-:W-:Y:S05]  /*1a60*/  BPT.TRAP 0x1 ;  /* 0x000000040000795c */ /* 0x000fea0000300000 */
.L_x_25:
[----:B------:R-:W-:Y:S05]  /*1a70*/  BSYNC.RECONVERGENT B0 ;  /* 0x0000000000007941 */ /* 0x000fea0003800200 */
.L_x_24:
[----:B------:R-:W-:Y:S02]  /*1a80*/  UIADD3 UR6, UPT, UPT, UR17, 0x1, URZ ;  /* 0x0000000111067890 */ /* 0x000fe4000fffe0ff */
[----:B------:R-:W-:Y:S02]  /*1a90*/  UIADD3 UR26, UP1, UPT, UR22, 0x80, URZ ;  /* 0x00000080161a7890 */ /* 0x000fe4000ff3e0ff */
[----:B------:R-:W-:Y:S02]  /*1aa0*/  UISETP.NE.AND UP0, UPT, UR6, 0x1b, UPT ;  /* 0x0000001b0600788c */ /* 0x000fe4000bf05270 */
[----:B------:R-:W-:Y:S02]  /*1ab0*/  USHF.L.U32 UR34, UR16, 0x6, URZ ;  /* 0x0000000610227899 */ /* 0x000fe400080006ff */
[----:B------:R-:W-:Y:S02]  /*1ac0*/  USEL UR9, URZ, 0x1, UP0 ;  /* 0x00000001ff097887 */ /* 0x000fe40008000000 */
[----:B------:R-:W-:-:S02]  /*1ad0*/  USEL UR6, UR6, URZ, UP0 ;  /* 0x000000ff06067287 */ /* 0x000fc40008000000 */
[----:B------:R-:W-:Y:S02]  /*1ae0*/  UIADD3 UR20, UP0, UPT, UR22, 0x180, URZ ;  /* 0x0000018016147890 */ /* 0x000fe4000ff1e0ff */
[----:B------:R-:W-:Y:S01]  /*1af0*/  ULEA UR8, UR6, UR4, 0x3 ;  /* 0x0000000406087291 */ /* 0x000fe2000f8e18ff */
[----:B------:R-:W-:Y:S01]  /*1b00*/  LOP3.LUT R15, R15, UR9, RZ, 0x3c, !PT ;  /* 0x000000090f0f7c12 */ /* 0x000fe2000f8e3cff */
[----:B------:R-:W-:Y:S02]  /*1b10*/  UIADD3.X UR27, UPT, UPT, URZ, UR23, URZ, UP1, !UPT ;  /* 0x00000017ff1b7290 */ /* 0x000fe40008ffe4ff */
[----:B------:R-:W-:Y:S01]  /*1b20*/  UIADD3.X UR21, UPT, UPT, URZ, UR23, URZ, UP0, !UPT ;  /* 0x00000017ff157290 */ /* 0x000fe200087fe4ff */
[----:B-1----:R-:W-:Y:S01]  /*1b30*/  SHF.L.U32 R2, R15, 0x1f, RZ ;  /* 0x0000001f0f027819 */ /* 0x002fe200000006ff */
[----:B------:R-:W-:Y:S01]  /*1b40*/  UMOV UR18, 0x0 ;  /* 0x0000000000127882 */ /* 0x000fe20000000000 */
[----:B------:R-:W-:Y:S01]  /*1b50*/  UMOV UR19, 0x10000000 ;  /* 0x1000000000137882 */ /* 0x000fe20000000000 */
[----:B------:R-:W-:Y:S01]  /*1b60*/  UMOV UR12, UR36 ;  /* 0x00000024000c7c82 */ /* 0x000fe20008000000 */
[----:B------:R1:W1:Y:S01]  /*1b70*/  SYNCS.PHASECHK.TRANS64.TRYWAIT P0, [UR8+0xd8], R2 ;  /* 0x0000d802ff0075a7 */ /* 0x0002620008001108 */
[----:B------:R-:W-:Y:S01]  /*1b80*/  ULEA UR8, UR17, UR4, 0xc ;  /* 0x0000000411087291 */ /* 0x000fe2000f8e60ff */
[----:B------:R-:W-:Y:S01]  /*1b90*/  UMOV UR9, UR33 ;  /* 0x0000002100097c82 */ /* 0x000fe20008000000 */
[----:B------:R-:W-:-:S02]  /*1ba0*/  UMOV UR10, UR34 ;  /* 0x00000022000a7c82 */ /* 0x000fc40008000000 */
[----:B------:R-:W-:Y:S02]  /*1bb0*/  UIADD3 UR32, UPT, UPT, UR8, 0x2600, URZ ;  /* 0x0000260008207890 */ /* 0x000fe4000fffe0ff */
[----:B------:R-:W-:Y:S02]  /*1bc0*/  UIADD3 UR8, UPT, UPT, UR8, 0x1d600, URZ ;  /* 0x0001d60008087890 */ /* 0x000fe4000fffe0ff */
[----:B------:R-:W-:Y:S01]  /*1bd0*/  UIADD3 UR16, UPT, UPT, UR16, 0x1, URZ ;  /* 0x0000000110107890 */ /* 0x000fe2000fffe0ff */
[----:B------:R-:W-:Y:S01]  /*1be0*/  UMOV UR24, UR5 ;  /* 0x0000000500187c82 */ /* 0x000fe20008000000 */
[----:B------:R-:W-:Y:S02]  /*1bf0*/  UMOV UR17, UR6 ;  /* 0x0000000600117c82 */ /* 0x000fe40008000000 */
[----:B------:R-:W-:Y:S01]  /*1c00*/  UISETP.NE.AND UP0, UPT, UR16, UR5, UPT ;  /* 0x000000051000728c */ /* 0x000fe2000bf05270 */
[----:B------:R1:W-:Y:S02]  /*1c10*/  UTMALDG.3D [UR32], [UR26], desc[UR18] ;  /* 0x000012201a0075b4 */ /* 0x0003e40008011000 */
[----:B------:R1:W-:Y:S06]  /*1c20*/  UTMALDG.3D [UR8], [UR20], desc[UR18] ;  /* 0x00001208140075b4 */ /* 0x0003ec0008011000 */
[----:B------:R-:W-:Y:S05]  /*1c30*/  BRA.U UP0, `(.L_x_26) ;  /* 0xfffffffd00647547 */ /* 0x000fea000b83ffff */
.L_x_21:
[----:B-1----:R-:W-:Y:S01]  /*1c40*/  ULEA UR8, UR6, UR4, 0x3 ;  /* 0x0000000406087291 */ /* 0x002fe2000f8e18ff */
[----:B------:R-:W-:Y:S01]  /*1c50*/  SHF.L.U32 R2, R15, 0x1f, RZ ;  /* 0x0000001f0f027819 */ /* 0x000fe200000006ff */
[----:B------:R-:W-:Y:S01]  /*1c60*/  @!P1 SYNCS.ARRIVE.TRANS64.A1T0 RZ, [UR4+0x1c8], RZ ;  /* 0x0001c8ffffff99a7 */ /* 0x000fe20008100004 */
[----:B------:R-:W-:-:S06]  /*1c70*/  UISETP.GT.AND UP0, UPT, UR15, UR14, UPT ;  /* 0x0000000e0f00728c */ /* 0x000fcc000bf04270 */
[----:B--2---:R1:W2:Y:S03]  /*1c80*/  SYNCS.PHASECHK.TRANS64.TRYWAIT P0, [UR8+0xd8], R2 ;  /* 0x0000d802ff0075a7 */ /* 0x0042a60008001108 */
[----:B------:R-:W-:Y:S05]  /*1c90*/  BRA.U !UP0, `(.L_x_27) ;  /* 0x0000000108a87547 */ /* 0x000fea000b800000 */
[----:B------:R-:W-:Y:S01]  /*1ca0*/  UIADD3 UR21, UPT, UPT, UR7, UR24, URZ ;  /* 0x0000001807157290 */ /* 0x000fe2000fffe0ff */
[----:B------:R-:W-:-:S11]  /*1cb0*/  UMOV UR25, UR6 ;  /* 0x0000000600197c82 */ /* 0x000fd60008000000 */
.L_x_32:
[----:B-1----:R-:W-:Y:S01]  /*1cc0*/  ULEA UR17, UR25, UR4, 0x3 ;  /* 0x0000000419117291 */ /* 0x002fe2000f8e18ff */
[----:B--2---:R-:W-:Y:S01]  /*1cd0*/  @!P5 MOV R3, 0x2000 ;  /* 0x000020000003d802 */ /* 0x004fe20000000f00 */
[----:B--2---:R-:W-:Y:S10]  /*1ce0*/  @P0 BRA `(.L_x_28) ;  /* 0x00000000000c0947 */ /* 0x004ff40003800000 */
[----:B------:R-:W-:-:S04]  /*1cf0*/  SHF.L.U32 R5, R15, 0x1f, RZ ;  /* 0x0000001f0f057819 */ /* 0x000fc800000006ff */
[----:B------:R-:W2:Y:S02]  /*1d00*/  SYNCS.PHASECHK.TRANS64.TRYWAIT P0, [UR17+0xd8], R5 ;  /* 0x0000d805ff0075a7 */ /* 0x000ea40008001111 */
[----:B--2---:R-:W-:Y:S05]  /*1d10*/  @!P0 BRA `(.L_x_29) ;  /* 0x0000005400048947 */ /* 0x004fea0003800000 */
.L_x_28:
[----:B------:R2:W-:Y:S01]  /*1d20*/  @!P5 SYNCS.ARRIVE.TRANS64 RZ, [UR17], R3 ;  /* 0x00000003ffffd9a7 */ /* 0x0005e20008000011 */
[----:B------:R-:W-:Y:S04]  /*1d30*/  BSSY.RECONVERGENT B0, `(.L_x_30) ;  /* 0x0000003000007945 */ /* 0x000fe80003800200 */
[----:B------:R-:W-:Y:S05]  /*1d40*/  @P4 BRA `(.L_x_31) ;  /* 0x0000000000044947 */ /* 0x000fea0003800000 */
[----:B------:R-:W-:Y:S05]  /*1d50*/  BPT.TRAP 0x1 ;  /* 0x000000040000795c */ /* 0x000fea0000300000 */
.L_x_31:
[----:B------:R-:W-:Y:S05]  /*1d60*/  BSYNC.RECONVERGENT B0 ;  /* 0x0000000000007941 */ /* 0x000fea0003800200 */
.L_x_30:
        /* <DEDUP_REMOVED lines=20> */
[----:B------:R-:W-:Y:S01]  /*1eb0*/  UIADD3 UR8, UPT, UPT, UR8, 0x1d600, URZ ;  /* 0x0001d60008087890 */ /* 0x000fe2000fffe0ff */
[----:B------:R-:W-:Y:S01]  /*1ec0*/  UMOV UR9, UR17 ;  /* 0x0000001100097c82 */ /* 0x000fe20008000000 */
[----:B------:R-:W-:Y:S01]  /*1ed0*/  UMOV UR10, UR18 ;  /* 0x00000012000a7c82 */ /* 0x000fe20008000000 */
[----:B------:R-:W-:Y:S01]  /*1ee0*/  UIADD3 UR24, UPT, UPT, UR24, 0x1, URZ ;  /* 0x0000000118187890 */ /* 0x000fe2000fffe0ff */
[----:B------:R-:W-:-:S03]  /*1ef0*/  UMOV UR25, UR6 ;  /* 0x0000000600197c82 */ /* 0x000fc60008000000 */
[----:B------:R1:W-:Y:S01]  /*1f00*/  UTMALDG.3D [UR16], [UR30], desc[UR26] ;  /* 0x00001a101e0075b4 */ /* 0x0003e20008011000 */
[----:B------:R-:W-:Y:S01]  /*1f10*/  UISETP.NE.AND UP0, UPT, UR24, UR21, UPT ;  /* 0x000000151800728c */ /* 0x000fe2000bf05270 */
[----:B------:R1:W-:Y:S08]  /*1f20*/  UTMALDG.3D [UR8], [UR28], desc[UR26] ;  /* 0x00001a081c0075b4 */ /* 0x0003f00008011000 */
[----:B------:R-:W-:Y:S05]  /*1f30*/  BRA.U UP0, `(.L_x_32) ;  /* 0xfffffffd00607547 */ /* 0x000fea000b83ffff */
.L_x_27:
[C---:B-1----:R-:W-:Y:S01]  /*1f40*/  LEA R2, R14.reuse, UR4, 0x3 ;  /* 0x000000040e027c11 */ /* 0x042fe2000f8e18ff */
[----:B------:R-:W-:Y:S01]  /*1f50*/  NOP ;  /* 0x0000000000007918 */ /* 0x000fe20000000000 */
[----:B--2---:R-:W-:Y:S02]  /*1f60*/  SHF.L.U32 R3, R13, 0x1f, RZ ;  /* 0x0000001f0d037819 */ /* 0x004fe400000006ff */
[----:B------:R-:W-:Y:S02]  /*1f70*/  LEA R4, R14, UR4, 0x4 ;  /* 0x000000040e047c11 */ /* 0x000fe4000f8e20ff */
[----:B------:R-:W1:Y:S02]  /*1f80*/  SYNCS.PHASECHK.TRANS64.TRYWAIT P0, [R2+URZ+0x1d0], R3 ;  /* 0x0001d003020075a7 */ /* 0x000e6400080011ff */
[----:B-1----:R-:W-:Y:S05]  /*1f90*/  @!P0 BRA `(.L_x_33) ;  /* 0x00000050007c8947 */ /* 0x002fea0003800000 */
.L_x_122:
[----:B------:R-:W2:Y:S01]  /*1fa0*/  LDS.128 R4, [R4+0x260] ;  /* 0x0002600004047984 */ /* 0x000ea20000000c00 */
[----:B---3--:R-:W-:Y:S01]  /*1fb0*/  ISETP.GE.AND P0, PT, R40, 0x1, PT ;  /* 0x000000012800780c */ /* 0x008fe20003f06270 */
[----:B-1----:R-:W-:Y:S01]  /*1fc0*/  VIADD R2, R2, 0x1e0 ;  /* 0x000001e002027836 */ /* 0x002fe20000000000 */
[----:B------:R-:W-:Y:S01]  /*1fd0*/  @!PT LDS RZ, [RZ] ;  /* 0x00000000fffff984 */ /* 0x000fe20000000800 */
[----:B------:R-:W-:Y:S01]  /*1fe0*/  @!PT LDS RZ, [RZ] ;  /* 0x00000000fffff984 */ /* 0x000fe20000000800 */
[----:B------:R-:W-:Y:S01]  /*1ff0*/  @!PT LDS RZ, [RZ] ;  /* 0x00000000fffff984 */ /* 0x000fe20000000800 */
[----:B------:R-:W-:Y:S01]  /*2000*/  @!PT LDS RZ, [RZ] ;  /* 0x00000000fffff984 */ /* 0x000fe20000000800 */
[----:B------:R1:W-:Y:S06]  /*2010*/  MEMBAR.ALL.CTA ;  /* 0x0000000000007992 */ /* 0x0003ec0000008000 */
[----:B-1----:R-:W1:Y:S01]  /*2020*/  FENCE.VIEW.ASYNC.S ;  /* 0x00000000000073c6 */ /* 0x002e620000000000 */
[----:B------:R-:W-:-:S04]  /*2030*/  PRMT R2, RZ, 0x654, R2 ;  /* 0x00000654ff027816 */ /* 0x000fc80000000002 */
[----:B-1----:R1:W-:Y:S01]  /*2040*/  SYNCS.ARRIVE.TRANS64.RED.A1T0 RZ, [R2+URZ], RZ ;  /* 0x000000ff02ff79a7 */ /* 0x0023e200081004ff */
[----:B--2---:R-:W-:-:S13]  /*2050*/  LOP3.LUT P2, RZ, R6, 0x1, RZ, 0xc0, !PT ;  /* 0x0000000106ff7812 */ /* 0x004fda000784c0ff */
[----:B------:R-:W-:Y:S01]  /*2060*/  @P2 SHF.R.U32.HI R3, RZ, 0x10, R5 ;  /* 0x00000010ff032819 */ /* 0x000fe20000011605 */
[----:B------:R-:W-:Y:S01]  /*2070*/  VOTEU.ANY UP0, P2 ;  /* 0x0000000000ff7886 */ /* 0x000fe20001000100 */
[----:B------:R-:W-:Y:S02]  /*2080*/  @P2 MOV R11, R4 ;  /* 0x00000004000b2202 */ /* 0x000fe40000000f00 */
[----:B------:R-:W-:Y:S02]  /*2090*/  @P2 R2UR.BROADCAST UR8, R3 ;  /* 0x00000000030822ca */ /* 0x000fe400008e0000 */
[----:B------:R-:W-:-:S11]  /*20a0*/  @P2 LOP3.LUT R8, R5, 0xffff, RZ, 0xc0, !PT ;  /* 0x0000ffff05082812 */ /* 0x000fd600078ec0ff */
[----:B------:R-:W-:Y:S01]  /*20b0*/  @UP0 UMOV UR36, UR8 ;  /* 0x0000000800240c82 */ /* 0x000fe20008000000 */
[----:B-1----:R-:W-:Y:S05]  /*20c0*/  @!P0 BRA `(.L_x_34) ;  /* 0x0000000000b88947 */ /* 0x002fea0003800000 */
[----:B------:R-:W4:Y:S01]  /*20d0*/  LDC.64 R4, c[0x0][0xb18] ;  /* 0x0002c600ff047b82 */ /* 0x000f220000000a00 */
[----:B------:R-:W-:-:S07]  /*20e0*/  ISETP.NE.AND P3, PT, R40, 0x1, PT ;  /* 0x000000012800780c */ /* 0x000fce0003f65270 */
[----:B------:R-:W1:Y:S08]  /*20f0*/  LDC.64 R6, c[0x0][0xb10] ;  /* 0x0002c400ff067b82 */ /* 0x000e700000000a00 */
[----:B------:R-:W2:Y:S08]  /*2100*/  LDC R16, c[0x0][0xb20] ;  /* 0x0002c800ff107b82 */ /* 0x000eb00000000800 */
[----:B------:R-:W3:Y:S01]  /*2110*/  LDC R18, c[0x0][0xb0c] ;  /* 0x0002c300ff127b82 */ /* 0x000ee20000000800 */
[----:B----4-:R-:W-:Y:S01]  /*2120*/  IMAD.HI.U32 R17, R0, R5, RZ ;  /* 0x0000000500117227 */ /* 0x010fe200078e00ff */
[----:B------:R-:W-:-:S03]  /*2130*/  ISETP.NE.AND P0, PT, R4, 0x1, PT ;  /* 0x000000010400780c */ /* 0x000fc60003f05270 */
[----:B------:R-:W-:-:S03]  /*2140*/  IMAD.HI.U32 R5, R8, R5, RZ ;  /* 0x0000000508057227 */ /* 0x000fc600078e00ff */
[----:B------:R-:W4:Y:S01]  /*2150*/  LDC.64 R2, c[0x0][0xb28] ;  /* 0x0002ca00ff027b82 */ /* 0x000f220000000a00 */
[----:B-1----:R-:W-:-:S04]  /*2160*/  IMAD.HI.U32 R20, R9, R6, RZ ;  /* 0x0000000609147227 */ /* 0x002fc800078e00ff */
[----:B------:R-:W-:Y:S01]  /*2170*/  IMAD.HI.U32 R22, R11, R6, RZ ;  /* 0x000000060b167227 */ /* 0x000fe200078e00ff */
[----:B------:R-:W-:Y:S02]  /*2180*/  SHF.R.U32.HI R20, RZ, R7, R20 ;  /* 0x00000007ff147219 */ /* 0x000fe40000011614 */
[-C--:B--2---:R-:W-:Y:S02]  /*2190*/  SHF.R.U32.HI R17, RZ, R16.reuse, R17 ;  /* 0x00000010ff117219 */ /* 0x084fe40000011611 */
[----:B------:R-:W-:Y:S02]  /*21a0*/  SHF.R.U32.HI R5, RZ, R16, R5 ;  /* 0x00000010ff057219 */ /* 0x000fe40000011605 */
[----:B------:R-:W-:Y:S02]  /*21b0*/  SEL R17, R0, R17, !P0 ;  /* 0x0000001100117207 */ /* 0x000fe40004000000 */
[----:B------:R-:W-:Y:S02]  /*21c0*/  SHF.R.U32.HI R22, RZ, R7, R22 ;  /* 0x00000007ff167219 */ /* 0x000fe40000011616 */
[----:B---3--:R-:W-:-:S02]  /*21d0*/  ISETP.NE.AND P1, PT, R18, 0x1, PT ;  /* 0x000000011200780c */ /* 0x008fc40003f25270 */
[----:B------:R-:W-:Y:S02]  /*21e0*/  SEL R5, R8, R5, !P0 ;  /* 0x0000000508057207 */ /* 0x000fe40004000000 */
[----:B------:R-:W-:Y:S02]  /*21f0*/  SEL R19, R9, R20, !P1 ;  /* 0x0000001409137207 */ /* 0x000fe40004800000 */
[----:B------:R-:W-:Y:S01]  /*2200*/  SEL R7, R11, R22, !P1 ;  /* 0x000000160b077207 */ /* 0x000fe20004800000 */
[----:B----4-:R-:W-:-:S04]  /*2210*/  IMAD.HI.U32 R20, R17, R2, RZ ;  /* 0x0000000211147227 */ /* 0x010fc800078e00ff */
[----:B------:R-:W-:Y:S01]  /*2220*/  IMAD.HI.U32 R6, R19, R2, RZ ;  /* 0x0000000213067227 */ /* 0x000fe200078e00ff */
[----:B------:R-:W-:-:S04]  /*2230*/  @P3 SHF.R.U32.HI R17, RZ, R3, R20 ;  /* 0x00000003ff113219 */ /* 0x000fc80000011614 */
[----:B------:R-:W-:Y:S01]  /*2240*/  @P3 SHF.R.U32.HI R19, RZ, R3, R6 ;  /* 0x00000003ff133219 */ /* 0x000fe20000011606 */
[----:B------:R-:W-:-:S04]  /*2250*/  IMAD R17, R40, R17, RZ ;  /* 0x0000001128117224 */ /* 0x000fc800078e02ff */
[----:B------:R-:W-:Y:S01]  /*2260*/  IMAD R6, R40, R19, RZ ;  /* 0x0000001328067224 */ /* 0x000fe200078e02ff */
[C---:B------:R-:W-:Y:S02]  /*2270*/  ISETP.GE.AND P0, PT, R5.reuse, R17, PT ;  /* 0x000000110500720c */ /* 0x040fe40003f06270 */
[----:B------:R-:W-:Y:S02]  /*2280*/  IADD3 R17, PT, PT, -R5, RZ, RZ ;  /* 0x000000ff05117210 */ /* 0x000fe40007ffe1ff */
[----:B------:R-:W-:Y:S01]  /*2290*/  ISETP.GE.OR P0, PT, R7, R6, P0 ;  /* 0x000000060700720c */ /* 0x000fe20000706670 */
[----:B------:R-:W-:-:S04]  /*22a0*/  IMAD.HI.U32 R6, R5, R2, RZ ;  /* 0x0000000205067227 */ /* 0x000fc800078e00ff */
[----:B------:R-:W-:Y:S01]  /*22b0*/  IMAD R8, R4, R17, R8 ;  /* 0x0000001104087224 */ /* 0x000fe200078e0208 */
[----:B------:R-:W-:-:S04]  /*22c0*/  SHF.R.U32.HI R6, RZ, R3, R6 ;  /* 0x00000003ff067219 */ /* 0x000fc80000011606 */
[----:B------:R-:W-:-:S03]  /*22d0*/  SEL R6, R5, R6, !P3 ;  /* 0x0000000605067207 */ /* 0x000fc60005800000 */
[----:B------:R-:W-:-:S04]  /*22e0*/  @!P0 IMAD.HI.U32 R16, R7, R2, RZ ;  /* 0x0000000207108227 */ /* 0x000fc800078e00ff */
[----:B------:R-:W-:Y:S01]  /*22f0*/  IMAD.MOV R2, RZ, RZ, -R6 ;  /* 0x000000ffff027224 */ /* 0x000fe200078e0a06 */
[----:B------:R-:W-:-:S03]  /*2300*/  @!P0 SHF.R.U32.HI R16, RZ, R3, R16 ;  /* 0x00000003ff108219 */ /* 0x000fc60000011610 */
[----:B------:R-:W-:Y:S01]  /*2310*/  IMAD R2, R40, R2, R5 ;  /* 0x0000000228027224 */ /* 0x000fe200078e0205 */
[----:B------:R-:W-:-:S05]  /*2320*/  @!P0 SEL R3, R7, R16, !P3 ;  /* 0x0000001007038207 */ /* 0x000fca0005800000 */
[--C-:B------:R-:W-:Y:S02]  /*2330*/  @!P0 IMAD.IADD R6, R6, 0x1, -R3.reuse ;  /* 0x0000000106068824 */ /* 0x100fe400078e0a03 */
[----:B------:R-:W-:Y:S01]  /*2340*/  @!P0 IMAD R3, R2, R19, R3 ;  /* 0x0000001302038224 */ /* 0x000fe200078e0203 */
[----:B------:R-:W-:Y:S01]  /*2350*/  IADD3 R2, PT, PT, -R7, RZ, RZ ;  /* 0x000000ff07027210 */ /* 0x000fe20007ffe1ff */
[----:B------:R-:W-:Y:S02]  /*2360*/  @!P0 IMAD R5, R40, R6, R7 ;  /* 0x0000000628058224 */ /* 0x000fe400078e0207 */
[----:B------:R-:W-:Y:S02]  /*2370*/  @!P0 IMAD.MOV.U32 R7, RZ, RZ, R3 ;  /* 0x000000ffff078224 */ /* 0x000fe400078e0003 */
[----:B------:R-:W-:Y:S02]  /*2380*/  IMAD R2, R18, R2, R11 ;  /* 0x0000000212027224 */ /* 0x000fe400078e020b */
[----:B------:R-:W-:-:S02]  /*2390*/  IMAD R8, R5, R4, R8 ;  /* 0x0000000405087224 */ /* 0x000fc400078e0208 */
[----:B------:R-:W-:Y:S02]  /*23a0*/  IMAD R11, R7, R18, R2 ;  /* 0x00000012070b7224 */ /* 0x000fe400078e0202 */
.L_x_34:
[----:B------:R-:W1:Y:S02]  /*23b0*/  LDCU UR8, c[0x0][0xb30] ;  /* 0x00016600ff0877ac */ /* 0x000e640008000800 */
[----:B-1----:R-:W-:-:S09]  /*23c0*/  UISETP.NE.AND UP0, UPT, UR8, 0x1, UPT ;  /* 0x000000010800788c */ /* 0x002fd2000bf05270 */
[----:B------:R-:W-:Y:S05]  /*23d0*/  BRA.U UP0, `(.L_x_35) ;  /* 0x0000000100407547 */ /* 0x000fea000b800000 */
[----:B------:R-:W1:Y:S08]  /*23e0*/  LDC.64 R4, c[0x0][0xb10] ;  /* 0x0002c400ff047b82 */ /* 0x000e700000000a00 */
[----:B------:R-:W2:Y:S08]  /*23f0*/  LDC.64 R2, c[0x0][0xb18] ;  /* 0x0002c600ff027b82 */ /* 0x000eb00000000a00 */
[----:B------:R-:W3:Y:S08]  /*2400*/  LDC R6, c[0x0][0xb20] ;  /* 0x0002c800ff067b82 */ /* 0x000ef00000000800 */
[----:B------:R-:W4:Y:S01]  /*2410*/  LDC R16, c[0x0][0xb0c] ;  /* 0x0002c300ff107b82 */ /* 0x000f220000000800 */
[----:B-1----:R-:W-:-:S05]  /*2420*/  IMAD.HI.U32 R4, R11, R4, RZ ;  /* 0x000000040b047227 */ /* 0x002fca00078e00ff */
[----:B------:R-:W-:Y:S01]  /*2430*/  SHF.R.U32.HI R4, RZ, R5, R4 ;  /* 0x00000005ff047219 */ /* 0x000fe20000011604 */
[----:B--2---:R-:W-:Y:S01]  /*2440*/  IMAD.HI.U32 R3, R8, R3, RZ ;  /* 0x0000000308037227 */ /* 0x004fe200078e00ff */
[----:B------:R-:W-:-:S04]  /*2450*/  ISETP.NE.AND P0, PT, R2, 0x1, PT ;  /* 0x000000010200780c */ /* 0x000fc80003f05270 */
[----:B---3--:R-:W-:-:S04]  /*2460*/  SHF.R.U32.HI R3, RZ, R6, R3 ;  /* 0x00000006ff037219 */ /* 0x008fc80000011603 */
[----:B------:R-:W-:Y:S02]  /*2470*/  SEL R3, R8, R3, !P0 ;  /* 0x0000000308037207 */ /* 0x000fe40004000000 */
[----:B----4-:R-:W-:-:S04]  /*2480*/  ISETP.NE.AND P1, PT, R16, 0x1, PT ;  /* 0x000000011000780c */ /* 0x010fc80003f25270 */
[----:B------:R-:W-:-:S05]  /*2490*/  SEL R4, R11, R4, !P1 ;  /* 0x000000040b047207 */ /* 0x000fca0004800000 */
[----:B------:R-:W-:Y:S02]  /*24a0*/  IMAD.IADD R5, R3, 0x1, -R4 ;  /* 0x0000000103057824 */ /* 0x000fe400078e0a04 */
[----:B------:R-:W-:Y:S02]  /*24b0*/  IMAD.IADD R3, R4, 0x1, -R3 ;  /* 0x0000000104037824 */ /* 0x000fe400078e0a03 */
[----:B------:R-:W-:Y:S02]  /*24c0*/  IMAD R11, R5, R16, R11 ;  /* 0x00000010050b7224 */ /* 0x000fe400078e020b */
[----:B------:R-:W-:-:S07]  /*24d0*/  IMAD R8, R3, R2, R8 ;  /* 0x0000000203087224 */ /* 0x000fce00078e0208 */
.L_x_35:
[----:B------:R-:W-:Y:S01]  /*24e0*/  VIADD R14, R14, 0x1 ;  /* 0x000000010e0e7836 */ /* 0x000fe20000000000 */
[----:B------:R-:W-:Y:S01]  /*24f0*/  PLOP3.LUT P1, PT, PT, PT, PT, 0x80, 0x8 ;  /* 0x000000000008781c */ /* 0x000fe20003f2f070 */
[----:B------:R-:W-:Y:S02]  /*2500*/  IMAD.IADD R97, R11, 0x1, R90 ;  /* 0x000000010b617824 */ /* 0x000fe400078e025a */
[----:B------:R-:W-:Y:S01]  /*2510*/  IMAD.IADD R91, R8, 0x1, R79 ;  /* 0x00000001085b7824 */ /* 0x000fe200078e024f */
[----:B------:R-:W-:-:S04]  /*2520*/  ISETP.NE.AND P0, PT, R14, 0x2, PT ;  /* 0x000000020e00780c */ /* 0x000fc80003f05270 */
[----:B------:R-:W-:Y:S02]  /*2530*/  SEL R2, RZ, 0x1, P0 ;  /* 0x00000001ff027807 */ /* 0x000fe40000000000 */
[----:B------:R-:W-:Y:S02]  /*2540*/  SEL R14, R14, RZ, P0 ;  /* 0x000000ff0e0e7207 */ /* 0x000fe40000000000 */
[----:B------:R-:W-:Y:S01]  /*2550*/  LOP3.LUT R13, R13, R2, RZ, 0x3c, !PT ;  /* 0x000000020d0d7212 */ /* 0x000fe200078e3cff */
[----:B------:R-:W-:Y:S06]  /*2560*/  @P2 BRA `(.L_x_36) ;  /* 0xfffffff000a02947 */ /* 0x000fec000383ffff */
[----:B------:R-:W-:Y:S01]  /*2570*/  UIADD3 UR4, UPT, UPT, UR4, 0xd8, URZ ;  /* 0x000000d804047890 */ /* 0x000fe2000fffe0ff */
[----:B------:R-:W-:-:S03]  /*2580*/  SHF.L.U32 R3, R15, 0x1f, RZ ;  /* 0x0000001f0f037819 */ /* 0x000fc600000006ff */
[----:B------:R-:W-:-:S09]  /*2590*/  ULEA UR5, UR6, UR4, 0x3 ;  /* 0x0000000406057291 */ /* 0x000fd2000f8e18ff */
[----:B------:R-:W1:Y:S02]  /*25a0*/  SYNCS.PHASECHK.TRANS64.TRYWAIT P0, [UR5], R3 ;  /* 0x00000003ff0075a7 */ /* 0x000e640008001105 */
[----:B-1----:R-:W-:Y:S05]  /*25b0*/  @!P0 BRA `(.L_x_37) ;  /* 0x0000004c00088947 */ /* 0x002fea0003800000 */
.L_x_124:
[----:B------:R-:W-:-:S04]  /*25c0*/  UIADD3 UR6, UPT, UPT, UR6, 0x1, URZ ;  /* 0x0000000106067890 */ /* 0x000fc8000fffe0ff */
[----:B------:R-:W-:-:S04]  /*25d0*/  UISETP.NE.AND UP0, UPT, UR6, 0x1b, UPT ;  /* 0x0000001b0600788c */ /* 0x000fc8000bf05270 */
[----:B------:R-:W-:Y:S02]  /*25e0*/  USEL UR7, URZ, 0x1, UP0 ;  /* 0x00000001ff077887 */ /* 0x000fe40008000000 */
[----:B------:R-:W-:-:S04]  /*25f0*/  USEL UR6, UR6, URZ, UP0 ;  /* 0x000000ff06067287 */ /* 0x000fc80008000000 */
[----:B------:R-:W-:Y:S01]  /*2600*/  ULEA UR5, UR6, UR4, 0x3 ;  /* 0x0000000406057291 */ /* 0x000fe2000f8e18ff */
[----:B------:R-:W-:-:S04]  /*2610*/  LOP3.LUT R2, R15, UR7, RZ, 0x3c, !PT ;  /* 0x000000070f027c12 */ /* 0x000fc8000f8e3cff */
[----:B-1----:R-:W-:-:S04]  /*2620*/  SHF.L.U32 R3, R2, 0x1f, RZ ;  /* 0x0000001f02037819 */ /* 0x002fc800000006ff */
[----:B------:R-:W1:Y:S02]  /*2630*/  SYNCS.PHASECHK.TRANS64.TRYWAIT P0, [UR5], R3 ;  /* 0x00000003ff0075a7 */ /* 0x000e640008001105 */
[----:B-1----:R-:W-:Y:S05]  /*2640*/  @!P0 BRA `(.L_x_38) ;  /* 0x0000004800fc8947 */ /* 0x002fea0003800000 */
.L_x_126:
        /* <DEDUP_REMOVED lines=9> */
.L_x_128:
        /* <DEDUP_REMOVED lines=9> */
.L_x_130:
        /* <DEDUP_REMOVED lines=9> */
.L_x_132:
        /* <DEDUP_REMOVED lines=9> */
.L_x_134:
        /* <DEDUP_REMOVED lines=9> */
.L_x_136:
        /* <DEDUP_REMOVED lines=9> */
.L_x_138:
        /* <DEDUP_REMOVED lines=9> */
.L_x_140:
        /* <DEDUP_REMOVED lines=9> */
.L_x_142:
        /* <DEDUP_REMOVED lines=9> */
.L_x_144:
        /* <DEDUP_REMOVED lines=9> */
.L_x_146:
        /* <DEDUP_REMOVED lines=9> */
.L_x_148:
        /* <DEDUP_REMOVED lines=9> */
.L_x_150:
        /* <DEDUP_REMOVED lines=9> */
.L_x_152:
        /* <DEDUP_REMOVED lines=9> */
.L_x_154:
        /* <DEDUP_REMOVED lines=9> */
.L_x_156:
        /* <DEDUP_REMOVED lines=9> */
.L_x_158:
        /* <DEDUP_REMOVED lines=9> */
.L_x_160:
        /* <DEDUP_REMOVED lines=9> */
.L_x_162:
        /* <DEDUP_REMOVED lines=9> */
.L_x_164:
        /* <DEDUP_REMOVED lines=9> */
.L_x_166:
        /* <DEDUP_REMOVED lines=9> */
.L_x_168:
        /* <DEDUP_REMOVED lines=9> */
.L_x_170:
        /* <DEDUP_REMOVED lines=9> */
.L_x_172:
        /* <DEDUP_REMOVED lines=9> */
.L_x_174:
[----:B------:R-:W-:-:S04]  /*33d0*/  UIADD3 UR6, UPT, UPT, UR6, 0x1, URZ ;  /* 0x0000000106067890 */ /* 0x000fc8000fffe0ff */
[----:B------:R-:W-:-:S04]  /*33e0*/  UISETP.NE.AND UP0, UPT, UR6, 0x1b, UPT ;  /* 0x0000001b0600788c */ /* 0x000fc8000bf05270 */
[----:B------:R-:W-:Y:S02]  /*33f0*/  USEL UR5, URZ, 0x1, UP0 ;  /* 0x00000001ff057887 */ /* 0x000fe40008000000 */
[----:B------:R-:W-:-:S04]  /*3400*/  USEL UR6, UR6, URZ, UP0 ;  /* 0x000000ff06067287 */ /* 0x000fc80008000000 */
[----:B------:R-:W-:Y:S01]  /*3410*/  ULEA UR6, UR6, UR4, 0x3 ;  /* 0x0000000406067291 */ /* 0x000fe2000f8e18ff */
[----:B-1----:R-:W-:-:S04]  /*3420*/  LOP3.LUT R3, R2, UR5, RZ, 0x3c, !PT ;  /* 0x0000000502037c12 */ /* 0x002fc8000f8e3cff */
[----:B------:R-:W-:Y:S01]  /*3430*/  SHF.L.U32 R3, R3, 0x1f, RZ ;  /* 0x0000001f03037819 */ /* 0x000fe200000006ff */
[----:B----4-:R-:W-:-:S07]  /*3440*/  IMAD.U32 R0, RZ, RZ, UR6 ;  /* 0x00000006ff007e24 */ /* 0x010fce000f8e00ff */
.L_x_63:
[----:B-1----:R1:W2:Y:S02]  /*3450*/  SYNCS.PHASECHK.TRANS64.TRYWAIT P0, [R0+URZ], R3 ;  /* 0x00000003000075a7 */ /* 0x0022a400080011ff */
[----:B--2---:R-:W-:Y:S05]  /*3460*/  @!P0 NANOSLEEP.SYNCS 0x989680 ;  /* 0x009896800000895d */ /* 0x004fea0003900000 */
[----:B------:R-:W2:Y:S02]  /*3470*/  @!P0 SYNCS.PHASECHK.TRANS64 P0, [R0+URZ], R3 ;  /* 0x00000003000085a7 */ /* 0x000ea400080010ff */
[----:B--2---:R-:W-:Y:S05]  /*3480*/  @P0 EXIT ;  /* 0x000000000000094d */ /* 0x004fea0003800000 */
[----:B------:R-:W-:Y:S05]  /*3490*/  BRA `(.L_x_63) ;  /* 0xfffffffc00ec7947 */ /* 0x000fea000383ffff */
.L_x_18:
[----:B------:R-:W-:-:S04]  /*34a0*/  UISETP.NE.AND UP1, UPT, UR37, URZ, UPT ;  /* 0x000000ff2500728c */ /* 0x000fc8000bf25270 */
[----:B------:R-:W-:-:S09]  /*34b0*/  UISETP.NE.OR UP1, UPT, UR8, 0x1, UP1 ;  /* 0x000000010800788c */ /* 0x000fd20008f25670 */
[----:B------:R-:W-:Y:S05]  /*34c0*/  BRA.U UP1, `(.L_x_64) ;  /* 0x0000000501487547 */ /* 0x000fea000b800000 */
[----:B------:R-:W-:Y:S01]  /*34d0*/  ISETP.NE.AND P2, PT, R2, RZ, PT ;  /* 0x000000ff0200720c */ /* 0x000fe20003f45270 */
[----:B------:R-:W-:Y:S01]  /*34e0*/  IMAD.MOV.U32 R12, RZ, RZ, 0x1 ;  /* 0x00000001ff0c7424 */ /* 0x000fe200078e00ff */
[----:B------:R-:W-:Y:S02]  /*34f0*/  CS2R R10, SRZ ;  /* 0x00000000000a7805 */ /* 0x000fe4000001ff00 */
[----:B------:R-:W-:Y:S01]  /*3500*/  CS2R R8, SRZ ;  /* 0x0000000000087805 */ /* 0x000fe2000001ff00 */
[----:B------:R-:W-:Y:S01]  /*3510*/  UMOV UR4, 0x400 ;  /* 0x0000040000047882 */ /* 0x000fe20000000000 */
[----:B------:R-:W-:Y:S01]  /*3520*/  UMOV UR6, URZ ;  /* 0x000000ff00067c82 */ /* 0x000fe20008000000 */
[----:B------:R-:W-:-:S12]  /*3530*/  ULEA UR37, UR37, UR4, 0x18 ;  /* 0x0000000425257291 */ /* 0x000fd8000f8ec0ff */
.L_x_68:
[----:B------:R-:W-:Y:S02]  /*3540*/  LEA R0, R8, UR37, 0x3 ;  /* 0x0000002508007c11 */ /* 0x000fe4000f8e18ff */
[----:B------:R-:W-:-:S03]  /*3550*/  SHF.L.U32 R5, R9, 0x1f, RZ ;  /* 0x0000001f09057819 */ /* 0x000fc600000006ff */
[----:B------:R-:W-:Y:S01]  /*3560*/  VIADD R4, R0, 0x240 ;  /* 0x0000024000047836 */ /* 0x000fe20000000000 */
[----:B------:R-:W1:Y:S02]  /*3570*/  SYNCS.PHASECHK.TRANS64.TRYWAIT P0, [R0+URZ+0x230], R5 ;  /* 0x00023005000075a7 */ /* 0x000e6400080011ff */
[----:B-1----:R-:W-:Y:S05]  /*3580*/  @!P0 BRA `(.L_x_65) ;  /* 0x0000004400848947 */ /* 0x002fea0003800000 */
.L_x_175:
[----:B------:R-:W-:Y:S01]  /*3590*/  ULEA UR5, UR6, UR37, 0x3 ;  /* 0x0000002506057291 */ /* 0x000fe2000f8e18ff */
[----:B------:R-:W-:Y:S02]  /*35a0*/  PRMT R4, RZ, 0x654, R4 ;  /* 0x00000654ff047816 */ /* 0x000fe40000000004 */
[----:B-1----:R-:W-:Y:S01]  /*35b0*/  SHF.L.U32 R5, R12, 0x1f, RZ ;  /* 0x0000001f0c057819 */ /* 0x002fe200000006ff */
[----:B------:R-:W-:Y:S01]  /*35c0*/  UIADD3 UR4, UPT, UPT, UR5, 0x1d0, URZ ;  /* 0x000001d005047890 */ /* 0x000fe2000fffe0ff */
[----:B------:R1:W-:Y:S05]  /*35d0*/  SYNCS.ARRIVE.TRANS64.RED.A1T0 RZ, [R4+URZ], RZ ;  /* 0x000000ff04ff79a7 */ /* 0x0003ea00081004ff */
[----:B------:R-:W-:Y:S01]  /*35e0*/  IMAD.U32 R7, RZ, RZ, UR4 ;  /* 0x00000004ff077e24 */ /* 0x000fe2000f8e00ff */
[----:B------:R-:W2:Y:S04]  /*35f0*/  SYNCS.PHASECHK.TRANS64.TRYWAIT P0, [UR5+0x1e0], R5 ;  /* 0x0001e005ff0075a7 */ /* 0x000ea80008001105 */
[----:B------:R-:W-:Y:S01]  /*3600*/  PRMT R6, R2, 0x654, R7 ;  /* 0x0000065402067816 */ /* 0x000fe20000000007 */
[----:B-1----:R-:W-:Y:S01]  /*3610*/  @!P2 IMAD.MOV.U32 R4, RZ, RZ, 0x10 ;  /* 0x00000010ff04a424 */ /* 0x002fe200078e00ff */
[----:B--2---:R-:W-:Y:S06]  /*3620*/  @!P0 BRA `(.L_x_66) ;  /* 0x0000004400708947 */ /* 0x004fec0003800000 */
.L_x_177:
[----:B------:R-:W-:Y:S01]  /*3630*/  ULEA UR4, UR6, UR37, 0x4 ;  /* 0x0000002506047291 */ /* 0x000fe2000f8e20ff */
[----:B------:R-:W-:Y:S01]  /*3640*/  SEL R3, R6, R3, !P2 ;  /* 0x0000000306037207 */ /* 0x000fe20005000000 */
[----:B------:R-:W-:Y:S01]  /*3650*/  UIADD3 UR5, UPT, UPT, UR5, 0x1d0, URZ ;  /* 0x000001d005057890 */ /* 0x000fe2000fffe0ff */
[----:B-1----:R-:W-:Y:S01]  /*3660*/  LEA R0, R11, UR37, 0x3 ;  /* 0x000000250b007c11 */ /* 0x002fe2000f8e18ff */
[----:B------:R-:W-:Y:S01]  /*3670*/  UIADD3 UR4, UPT, UPT, UR4, 0x260, URZ ;  /* 0x0000026004047890 */ /* 0x000fe2000fffe0ff */
[----:B------:R-:W-:Y:S01]  /*3680*/  SHF.L.U32 R5, R10, 0x1f, RZ ;  /* 0x0000001f0a057819 */ /* 0x000fe200000006ff */
[----:B------:R1:W-:Y:S01]  /*3690*/  @!P2 SYNCS.ARRIVE.TRANS64.RED RZ, [R3+URZ], R4 ;  /* 0x0000000403ffa9a7 */ /* 0x0003e200080004ff */
[----:B------:R-:W-:Y:S01]  /*36a0*/  UIADD3 UR6, UPT, UPT, UR6, 0x1, URZ ;  /* 0x0000000106067890 */ /* 0x000fe2000fffe0ff */
[----:B------:R-:W-:-:S03]  /*36b0*/  VIADD R8, R8, 0x1 ;  /* 0x0000000108087836 */ /* 0x000fc60000000000 */
[----:B------:R-:W-:Y:S02]  /*36c0*/  UISETP.NE.AND UP0, UPT, UR6, 0x2, UPT ;  /* 0x000000020600788c */ /* 0x000fe4000bf05270 */
[----:B------:R-:W-:Y:S06]  /*36d0*/  UGETNEXTWORKID.BROADCAST [UR4], [UR5] ;  /* 0x00000000040073ca */ /* 0x000fec0008000100 */
[----:B------:R-:W-:Y:S01]  /*36e0*/  USEL UR4, URZ, 0x1, UP0 ;  /* 0x00000001ff047887 */ /* 0x000fe20008000000 */
[----:B------:R-:W-:Y:S01]  /*36f0*/  ISETP.NE.AND P0, PT, R8, 0x2, PT ;  /* 0x000000020800780c */ /* 0x000fe20003f05270 */
[----:B------:R-:W-:Y:S01]  /*3700*/  USEL UR6, UR6, URZ, UP0 ;  /* 0x000000ff06067287 */ /* 0x000fe20008000000 */
[----:B------:R-:W2:Y:S03]  /*3710*/  SYNCS.PHASECHK.TRANS64.TRYWAIT P1, [R0+URZ+0x1d0], R5 ;  /* 0x0001d005000075a7 */ /* 0x000ea600080211ff */
[----:B------:R-:W-:Y:S01]  /*3720*/  LOP3.LUT R12, R12, UR4, RZ, 0x3c, !PT ;  /* 0x000000040c0c7c12 */ /* 0x000fe2000f8e3cff */
[----:B-12---:R-:W-:Y:S07]  /*3730*/  @!P1 BRA `(.L_x_67) ;  /* 0x0000004400449947 */ /* 0x006fee0003800000 */
.L_x_178:
[C---:B------:R-:W-:Y:S01]  /*3740*/  LEA R4, R11.reuse, UR37, 0x4 ;  /* 0x000000250b047c11 */ /* 0x040fe2000f8e20ff */
[----:B-1----:R-:W-:Y:S01]  /*3750*/  VIADD R0, R0, 0x1e0 ;  /* 0x000001e000007836 */ /* 0x002fe20000000000 */
[----:B------:R-:W-:Y:S01]  /*3760*/  SEL R8, R8, RZ, P0 ;  /* 0x000000ff08087207 */ /* 0x000fe20000000000 */
[----:B------:R-:W-:-:S03]  /*3770*/  VIADD R11, R11, 0x1 ;  /* 0x000000010b0b7836 */ /* 0x000fc60000000000 */
[----:B------:R-:W1:Y:S01]  /*3780*/  LDS.128 R4, [R4+0x260] ;  /* 0x0002600004047984 */ /* 0x000e620000000c00 */
[----:B------:R-:W-:Y:S02]  /*3790*/  PRMT R0, RZ, 0x654, R0 ;  /* 0x00000654ff007816 */ /* 0x000fe40000000000 */
[C---:B------:R-:W-:Y:S01]  /*37a0*/  ISETP.NE.AND P1, PT, R11.reuse, 0x2, PT ;  /* 0x000000020b00780c */ /* 0x040fe20003f25270 */
[----:B------:R-:W-:Y:S01]  /*37b0*/  @!PT LDS RZ, [RZ] ;  /* 0x00000000fffff984 */ /* 0x000fe20000000800 */
[----:B------:R-:W-:Y:S01]  /*37c0*/  @!PT LDS RZ, [RZ] ;  /* 0x00000000fffff984 */ /* 0x000fe20000000800 */
[----:B------:R-:W-:Y:S01]  /*37d0*/  @!PT LDS RZ, [RZ] ;  /* 0x00000000fffff984 */ /* 0x000fe20000000800 */
[----:B------:R-:W-:Y:S01]  /*37e0*/  @!PT LDS RZ, [RZ] ;  /* 0x00000000fffff984 */ /* 0x000fe20000000800 */
[----:B------:R2:W-:Y:S06]  /*37f0*/  MEMBAR.ALL.CTA ;  /* 0x0000000000007992 */ /* 0x0005ec0000008000 */
[----:B--2---:R-:W2:Y:S01]  /*3800*/  FENCE.VIEW.ASYNC.S ;  /* 0x00000000000073c6 */ /* 0x004ea20000000000 */
[----:B------:R-:W-:Y:S01]  /*3810*/  SEL R11, R11, RZ, P1 ;  /* 0x000000ff0b0b7207 */ /* 0x000fe20000800000 */
[----:B--2---:R2:W-:Y:S01]  /*3820*/  SYNCS.ARRIVE.TRANS64.RED.A1T0 RZ, [R0+URZ], RZ ;  /* 0x000000ff00ff79a7 */ /* 0x0045e200081004ff */
[----:B-1----:R-:W-:-:S02]  /*3830*/  LOP3.LUT P3, RZ, R6, 0x1, RZ, 0xc0, !PT ;  /* 0x0000000106ff7812 */ /* 0x002fc4000786c0ff */
[----:B------:R-:W-:-:S04]  /*3840*/  SEL R5, RZ, 0x1, P1 ;  /* 0x00000001ff057807 */ /* 0x000fc80000800000 */
[----:B------:R-:W-:Y:S02]  /*3850*/  LOP3.LUT R10, R10, R5, RZ, 0x3c, !PT ;  /* 0x000000050a0a7212 */ /* 0x000fe400078e3cff */
[----:B--2---:R-:W-:-:S04]  /*3860*/  SEL R0, RZ, 0x1, P0 ;  /* 0x00000001ff007807 */ /* 0x004fc80000000000 */
[----:B------:R-:W-:Y:S01]  /*3870*/  LOP3.LUT R9, R9, R0, RZ, 0x3c, !PT ;  /* 0x0000000009097212 */ /* 0x000fe200078e3cff */
[----:B------:R-:W-:Y:S06]  /*3880*/  @P3 BRA `(.L_x_68) ;  /* 0xfffffffc002c3947 */ /* 0x000fec000383ffff */
[----:B------:R-:W-:Y:S01]  /*3890*/  ULEA UR5, UR6, UR37, 0x3 ;  /* 0x0000002506057291 */ /* 0x000fe2000f8e18ff */
[----:B------:R-:W-:-:S08]  /*38a0*/  SHF.L.U32 R3, R12, 0x1f, RZ ;  /* 0x0000001f0c037819 */ /* 0x000fd000000006ff */
[----:B------:R-:W1:Y:S02]  /*38b0*/  SYNCS.PHASECHK.TRANS64 P0, [UR5+0x1e0], R3 ;  /* 0x0001e003ff0075a7 */ /* 0x000e640008001005 */
[----:B-1----:R-:W-:Y:S05]  /*38c0*/  @P0 BRA `(.L_x_69) ;  /* 0x0000000000080947 */ /* 0x002fea0003800000 */
[----:B------:R-:W1:Y:S02]  /*38d0*/  SYNCS.PHASECHK.TRANS64.TRYWAIT P0, [UR5+0x1e0], R3 ;  /* 0x0001e003ff0075a7 */ /* 0x000e640008001105 */
[----:B-1----:R-:W-:Y:S05]  /*38e0*/  @!P0 BRA `(.L_x_70) ;  /* 0x0000004000ec8947 */ /* 0x002fea0003800000 */
.L_x_69:
[----:B------:R-:W-:-:S04]  /*38f0*/  UIADD3 UR4, UPT, UPT, UR6, 0x1, URZ ;  /* 0x0000000106047890 */ /* 0x000fc8000fffe0ff */
[----:B------:R-:W-:-:S04]  /*3900*/  UISETP.NE.AND UP0, UPT, UR4, 0x2, UPT ;  /* 0x000000020400788c */ /* 0x000fc8000bf05270 */
[----:B------:R-:W-:Y:S02]  /*3910*/  USEL UR7, URZ, 0x1, UP0 ;  /* 0x00000001ff077887 */ /* 0x000fe40008000000 */
[----:B------:R-:W-:-:S04]  /*3920*/  USEL UR4, UR4, URZ, UP0 ;  /* 0x000000ff04047287 */ /* 0x000fc80008000000 */
[----:B------:R-:W-:Y:S01]  /*3930*/  ULEA UR4, UR4, UR37, 0x3 ;  /* 0x0000002504047291 */ /* 0x000fe2000f8e18ff */
[----:B-1----:R-:W-:-:S04]  /*3940*/  LOP3.LUT R3, R12, UR7, RZ, 0x3c, !PT ;  /* 0x000000070c037c12 */ /* 0x002fc8000f8e3cff */
[----:B------:R-:W-:-:S04]  /*3950*/  SHF.L.U32 R0, R3, 0x1f, RZ ;  /* 0x0000001f03007819 */ /* 0x000fc800000006ff */
[----:B------:R-:W1:Y:S02]  /*3960*/  SYNCS.PHASECHK.TRANS64 P0, [UR4+0x1e0], R0 ;  /* 0x0001e000ff0075a7 */ /* 0x000e640008001004 */
[----:B-1----:R-:W-:Y:S05]  /*3970*/  @P0 EXIT ;  /* 0x000000000000094d */ /* 0x002fea0003800000 */
[----:B------:R-:W-:Y:S02]  /*3980*/  SHF.L.U32 R3, R3, 0x1f, RZ ;  /* 0x0000001f03037819 */ /* 0x000fe400000006ff */
[----:B------:R-:W-:-:S07]  /*3990*/  MOV R0, UR4 ;  /* 0x0000000400007c02 */ /* 0x000fce0008000f00 */
.L_x_71:
[----:B-1----:R1:W2:Y:S02]  /*39a0*/  SYNCS.PHASECHK.TRANS64.TRYWAIT P0, [R0+URZ+0x1e0], R3 ;  /* 0x0001e003000075a7 */ /* 0x0022a400080011ff */
[----:B--2---:R-:W-:Y:S05]  /*39b0*/  @!P0 NANOSLEEP.SYNCS 0x989680 ;  /* 0x009896800000895d */ /* 0x004fea0003900000 */
[----:B------:R-:W2:Y:S02]  /*39c0*/  @!P0 SYNCS.PHASECHK.TRANS64 P0, [R0+URZ+0x1e0], R3 ;  /* 0x0001e003000085a7 */ /* 0x000ea400080010ff */
[----:B--2---:R-:W-:Y:S05]  /*39d0*/  @P0 EXIT ;  /* 0x000000000000094d */ /* 0x004fea0003800000 */
[----:B------:R-:W-:Y:S05]  /*39e0*/  BRA `(.L_x_71) ;  /* 0xfffffffc00ec7947 */ /* 0x000fea000383ffff */
.L_x_64:
[----:B------:R-:W-:-:S09]  /*39f0*/  UISETP.NE.AND UP1, UPT, UR8, URZ, UPT ;  /* 0x000000ff0800728c */ /* 0x000fd2000bf25270 */
[----:B------:R-:W-:Y:S05]  /*3a00*/  BRA.U UP1, `(.L_x_72) ;  /* 0x0000000d01947547 */ /* 0x000fea000b800000 */
[----:B------:R-:W-:Y:S01]  /*3a10*/  UMOV UR4, 0x40 ;  /* 0x0000004000047882 */ /* 0x000fe20000000000 */
[----:B------:R-:W-:Y:S01]  /*3a20*/  NOP ;  /* 0x0000000000007918 */ /* 0x000fe20000000000 */
[----:B------:R-:W-:Y:S01]  /*3a30*/  ULEA UR4, UR37, UR4, 0x18 ;  /* 0x0000000425047291 */ /* 0x000fe2000f8ec0ff */
[----:B------:R-:W-:Y:S02]  /*3a40*/  UMOV UR5, 0x400 ;  /* 0x0000040000057882 */ /* 0x000fe40000000000 */
[----:B------:R-:W-:-:S06]  /*3a50*/  ULEA UR37, UR37, UR5, 0x18 ;  /* 0x0000000525257291 */ /* 0x000fcc000f8ec0ff */
[----:B------:R-:W1:Y:S02]  /*3a60*/  LDS.U8 R0, [UR4+0x1c] ;  /* 0x00001c04ff007984 */ /* 0x000e640008000000 */
[----:B-1----:R-:W-:-:S13]  /*3a70*/  ISETP.NE.AND P0, PT, R0, RZ, PT ;  /* 0x000000ff0000720c */ /* 0x002fda0003f05270 */
[----:B------:R-:W-:Y:S05]  /*3a80*/  @P0 BRA `(.L_x_73) ;  /* 0x0000000000580947 */ /* 0x000fea0003800000 */
[----:B------:R-:W-:-:S13]  /*3a90*/  ELECT P0, URZ, PT ;  /* 0x0000000000ff782f */ /* 0x000fda0003800000 */
[----:B------:R-:W-:Y:S05]  /*3aa0*/  @!P0 BRA `(.L_x_74) ;  /* 0x0000000000608947 */ /* 0x000fea0003800000 */
[----:B------:R-:W-:Y:S01]  /*3ab0*/  UMOV UR5, 0x10 ;  /* 0x0000001000057882 */ /* 0x000fe20000000000 */
[----:B------:R-:W-:Y:S01]  /*3ac0*/  HFMA2 R0, -RZ, RZ, 0, 5.9604644775390625e-08 ;  /* 0x00000001ff007431 */ /* 0x000fe200000001ff */
[----:B------:R-:W-:-:S03]  /*3ad0*/  MOV R2, 0xffff ;  /* 0x0000ffff00027802 */ /* 0x000fc60000000f00 */
[----:B------:R-:W-:Y:S04]  /*3ae0*/  DEPBAR.LE SB1, 0x36 ;  /* 0x00009d800000791a */ /* 0x000fe80000000000 */
[----:B------:R-:W1:Y:S02]  /*3af0*/  UTCATOMSWS.FIND_AND_SET.ALIGN UP0, UR5, UR5 ;  /* 0x00000005000575e3 */ /* 0x000e640008000800 */
[----:B-1----:R-:W-:Y:S01]  /*3b00*/  MOV R3, UR5 ;  /* 0x0000000500037c02 */ /* 0x002fe20008000f00 */
[----:B------:R-:W-:Y:S06]  /*3b10*/  BRA.U UP0, `(.L_x_75) ;  /* 0x0000000100187547 */ /* 0x000fec000b800000 */
.L_x_76:
[----:B------:R-:W-:Y:S05]  /*3b20*/  NANOSLEEP 0x64 ;  /* 0x000000640000795d */ /* 0x000fea0003800000 */
[----:B------:R-:W-:-:S05]  /*3b30*/  UMOV UR5, 0x10 ;  /* 0x0000001000057882 */ /* 0x000fca0000000000 */
[----:B------:R-:W-:Y:S04]  /*3b40*/  DEPBAR.LE SB1, 0x36 ;  /* 0x00009d800000791a */ /* 0x000fe80000000000 */
[----:B------:R-:W1:Y:S02]  /*3b50*/  UTCATOMSWS.FIND_AND_SET.ALIGN UP0, UR5, UR5 ;  /* 0x00000005000575e3 */ /* 0x000e640008000800 */
[----:B-1----:R-:W-:Y:S01]  /*3b60*/  MOV R3, UR5 ;  /* 0x0000000500037c02 */ /* 0x002fe20008000f00 */
[----:B------:R-:W-:Y:S05]  /*3b70*/  BRA.U !UP0, `(.L_x_76) ;  /* 0xfffffffd08e87547 */ /* 0x000fea000b83ffff */
.L_x_75:
[-C--:B------:R-:W-:Y:S02]  /*3b80*/  SHF.L.U32 R2, R2, R3.reuse, RZ ;  /* 0x0000000302027219 */ /* 0x080fe400000006ff */
[----:B------:R-:W-:Y:S01]  /*3b90*/  SHF.L.U32 R0, R0, R3, RZ ;  /* 0x0000000300007219 */ /* 0x000fe200000006ff */
[----:B------:R-:W-:Y:S02]  /*3ba0*/  IMAD.SHL.U32 R3, R3, 0x20, RZ ;  /* 0x0000002003037824 */ /* 0x000fe400078e00ff */
[----:B------:R1:W-:Y:S04]  /*3bb0*/  ATOMS.OR RZ, [UR4+0x14], R2 ;  /* 0x00001402ffff798c */ /* 0x0003e8000b000004 */
[----:B------:R1:W-:Y:S04]  /*3bc0*/  ATOMS.OR RZ, [UR4+0x18], R0 ;  /* 0x00001800ffff798c */ /* 0x0003e8000b000004 */
[----:B------:R1:W-:Y:S01]  /*3bd0*/  STS [UR37+0x280], R3 ;  /* 0x00028003ff007988 */ /* 0x0003e20008000825 */
[----:B------:R-:W-:Y:S05]  /*3be0*/  BRA `(.L_x_74) ;  /* 0x0000000000107947 */ /* 0x000fea0003800000 */
.L_x_73:
[----:B------:R-:W-:Y:S02]  /*3bf0*/  MOV R0, 0xffffffff ;  /* 0xffffffff00007802 */ /* 0x000fe40000000f00 */
[----:B------:R-:W-:-:S03]  /*3c00*/  MOV R2, 0x3c30 ;  /* 0x00003c3000027802 */ /* 0x000fc60000000f00 */
[----:B------:R1:W-:Y:S04]  /*3c10*/  STS [UR37+0x280], R0 ;  /* 0x00028000ff007988 */ /* 0x0003e80008000825 */
[----:B-1-3-5:R-:W-:Y:S05]  /*3c20*/  CALL.REL.NOINC `($__internal_1_$__cuda_sm10x_tcgen05_guardrail_trap_phase_invalid_during_alloc) ;  /* 0x0000004400687944 */ /* 0x02afea0003c00000 */
.L_x_74:
[----:B------:R-:W-:Y:S05]  /*3c30*/  WARPSYNC.ALL ;  /* 0x0000000000007948 */ /* 0x000fea0003800000 */
[----:B------:R-:W2:Y:S01]  /*3c40*/  S2UR UR6, SR_CgaCtaId ;  /* 0x00000000000679c3 */ /* 0x000ea20000008800 */
[----:B------:R-:W-:Y:S01]  /*3c50*/  UMOV UR4, 0x400 ;  /* 0x0000040000047882 */ /* 0x000fe20000000000 */
[----:B------:R-:W-:-:S06]  /*3c60*/  NOP ;  /* 0x0000000000007918 */ /* 0x000fcc0000000000 */
[----:B------:R-:W-:Y:S06]  /*3c70*/  BAR.ARV 0x6, 0xa0 ;  /* 0x0182800000007b1d */ /* 0x000fec0000002000 */
[----:B------:R-:W4:Y:S01]  /*3c80*/  LDCU UR7, c[0x0][0x38c] ;  /* 0x00007180ff0777ac */ /* 0x000f220008000800 */
[----:B------:R-:W-:Y:S01]  /*3c90*/  IMAD.MOV.U32 R11, RZ, RZ, 0x1 ;  /* 0x00000001ff0b7424 */ /* 0x000fe200078e00ff */
[----:B------:R-:W-:Y:S01]  /*3ca0*/  CS2R R8, SRZ ;  /* 0x0000000000087805 */ /* 0x000fe2000001ff00 */
[----:B------:R-:W-:Y:S01]  /*3cb0*/  IMAD.MOV.U32 R10, RZ, RZ, RZ ;  /* 0x000000ffff0a7224 */ /* 0x000fe200078e00ff */
[----:B------:R-:W-:Y:S01]  /*3cc0*/  UMOV UR18, URZ ;  /* 0x000000ff00127c82 */ /* 0x000fe20008000000 */
[----:B------:R-:W-:Y:S01]  /*3cd0*/  UMOV UR17, URZ ;  /* 0x000000ff00117c82 */ /* 0x000fe20008000000 */
[----:B------:R-:W-:Y:S01]  /*3ce0*/  UMOV UR22, 0x0 ;  /* 0x0000000000167882 */ /* 0x000fe20000000000 */
[----:B------:R-:W-:Y:S01]  /*3cf0*/  UMOV UR23, 0x4100010 ;  /* 0x0410001000177882 */ /* 0x000fe20000000000 */
[----:B------:R-:W-:Y:S01]  /*3d00*/  UMOV UR20, 0x0 ;  /* 0x0000000000147882 */ /* 0x000fe20000000000 */
[----:B------:R-:W-:Y:S01]  /*3d10*/  UMOV UR21, 0x4100010 ;  /* 0x0410001000157882 */ /* 0x000fe20000000000 */
[----:B--2---:R-:W-:Y:S01]  /*3d20*/  ULEA UR6, UR6, UR4, 0x18 ;  /* 0x0000000406067291 */ /* 0x004fe2000f8ec0ff */
[----:B------:R-:W2:Y:S03]  /*3d30*/  LDCU UR4, c[0x0][0x38c] ;  /* 0x00007180ff0477ac */ /* 0x000ea60008000800 */
[----:B------:R-:W-:-:S02]  /*3d40*/  UIADD3 UR11, UPT, UPT, UR6, 0x2600, URZ ;  /* 0x00002600060b7890 */ /* 0x000fc4000fffe0ff */
[----:B----4-:R-:W-:-:S03]  /*3d50*/  UIADD3 UR7, UPT, UPT, UR7, 0x3f, URZ ;  /* 0x0000003f07077890 */ /* 0x010fc6000fffe0ff */
[----:B-1----:R-:W1:Y:S01]  /*3d60*/  LDS R0, [UR6+0x280] ;  /* 0x00028006ff007984 */ /* 0x002e620008000800 */
[----:B------:R-:W-:Y:S02]  /*3d70*/  UIADD3 UR12, UPT, UPT, UR6, 0x1d600, URZ ;  /* 0x0001d600060c7890 */ /* 0x000fe4000fffe0ff */
[----:B------:R-:W-:Y:S02]  /*3d80*/  USHF.R.S32.HI UR5, URZ, 0x1f, UR7 ;  /* 0x0000001fff057899 */ /* 0x000fe40008011407 */
[----:B------:R-:W-:Y:S02]  /*3d90*/  USHF.R.U32.HI UR11, URZ, 0x4, UR11 ;  /* 0x00000004ff0b7899 */ /* 0x000fe4000801160b */
[----:B------:R-:W-:Y:S02]  /*3da0*/  ULEA.HI UR5, UR5, UR7, URZ, 0x6 ;  /* 0x0000000705057291 */ /* 0x000fe4000f8f30ff */
[----:B------:R-:W-:Y:S02]  /*3db0*/  USHF.R.U32.HI UR12, URZ, 0x4, UR12 ;  /* 0x00000004ff0c7899 */ /* 0x000fe4000801160c */
[----:B------:R-:W-:-:S02]  /*3dc0*/  USHF.R.S32.HI UR5, URZ, 0x6, UR5 ;  /* 0x00000006ff057899 */ /* 0x000fc40008011405 */
[----:B------:R-:W-:Y:S02]  /*3dd0*/  ULOP3.LUT UR11, UR11, 0x3fff, URZ, 0xc0, !UPT ;  /* 0x00003fff0b0b7892 */ /* 0x000fe4000f8ec0ff */
[----:B------:R-:W-:Y:S02]  /*3de0*/  UISETP.LT.AND UP0, UPT, UR5, 0x1, UPT ;  /* 0x000000010500788c */ /* 0x000fe4000bf01270 */
[----:B------:R-:W-:Y:S02]  /*3df0*/  ULOP3.LUT UR12, UR12, 0x3fff, URZ, 0xc0, !UPT ;  /* 0x00003fff0c0c7892 */ /* 0x000fe4000f8ec0ff */
[----:B------:R-:W-:Y:S02]  /*3e00*/  USEL UR10, UR5, 0x1, !UP0 ;  /* 0x00000001050a7887 */ /* 0x000fe4000c000000 */
[----:B------:R-:W-:Y:S02]  /*3e10*/  ULOP3.LUT UR11, UR11, 0x10000, URZ, 0xfc, !UPT ;  /* 0x000100000b0b7892 */ /* 0x000fe4000f8efcff */
[----:B------:R-:W-:-:S02]  /*3e20*/  ULOP3.LUT UR12, UR12, 0x10000, URZ, 0xfc, !UPT ;  /* 0x000100000c0c7892 */ /* 0x000fc4000f8efcff */
[----:B------:R-:W-:Y:S02]  /*3e30*/  UIADD3 UR10, UPT, UPT, -UR10, URZ, URZ ;  /* 0x000000ff0a0a7290 */ /* 0x000fe4000fffe1ff */
[----:B--2---:R-:W-:Y:S01]  /*3e40*/  UISETP.GE.AND UP3, UPT, UR4, 0x1, UPT ;  /* 0x000000010400788c */ /* 0x004fe2000bf66270 */
[----:B-1----:R-:W-:-:S15]  /*3e50*/  R2UR UR19, R0 ;  /* 0x00000000001372ca */ /* 0x002fde00000e0000 */
.L_x_83:
[----:B------:R-:W-:Y:S02]  /*3e60*/  LEA R0, R10, UR6, 0x3 ;  /* 0x000000060a007c11 */ /* 0x000fe4000f8e18ff */
[----:B------:R-:W-:Y:S02]  /*3e70*/  SHF.L.U32 R5, R9, 0x1f, RZ ;  /* 0x0000001f09057819 */ /* 0x000fe400000006ff */
[----:B------:R-:W-:Y:S01]  /*3e80*/  PLOP3.LUT P0, PT, PT, PT, UP3, 0x80, 0x8 ;  /* 0x000000000008781c */ /* 0x000fe20003f0f038 */
[----:B------:R-:W-:Y:S01]  /*3e90*/  VIADD R3, R0, 0x1e0 ;  /* 0x000001e000037836 */ /* 0x000fe20000000000 */
[----:B-1----:R-:W1:Y:S02]  /*3ea0*/  SYNCS.PHASECHK.TRANS64.TRYWAIT P1, [R0+URZ+0x1d0], R5 ;  /* 0x0001d005000075a7 */ /* 0x002e6400080211ff */
[----:B-1--4-:R-:W-:Y:S09]  /*3eb0*/  @!P1 BRA `(.L_x_77) ;  /* 0x0000003c00909947 */ /* 0x012ff20003800000 */
.L_x_180:
[----:B------:R-:W-:Y:S01]  /*3ec0*/  LEA R4, R10, UR6, 0x4 ;  /* 0x000000060a047c11 */ /* 0x000fe2000f8e20ff */
[----:B------:R-:W-:Y:S01]  /*3ed0*/  @UP3 ULEA UR4, UR17, UR6, 0x3 ;  /* 0x0000000611043291 */ /* 0x000fe2000f8e18ff */
[----:B------:R-:W-:Y:S01]  /*3ee0*/  PLOP3.LUT P2, PT, PT, PT, PT, 0x80, 0x8 ;  /* 0x000000000008781c */ /* 0x000fe20003f4f070 */
[----:B------:R-:W-:Y:S01]  /*3ef0*/  ULEA UR8, UR18, UR6, 0x3 ;  /* 0x0000000612087291 */ /* 0x000fe2000f8e18ff */
[----:B------:R-:W-:Y:S02]  /*3f00*/  PRMT R3, RZ, 0x654, R3 ;  /* 0x00000654ff037816 */ /* 0x000fe40000000003 */
[----:B-1----:R-:W1:Y:S01]  /*3f10*/  LDS.128 R4, [R4+0x260] ;  /* 0x0002600004047984 */ /* 0x002e620000000c00 */
[----:B------:R-:W-:Y:S02]  /*3f20*/  @P0 SHF.L.U32 R2, R8, 0x1f, RZ ;  /* 0x0000001f08020819 */ /* 0x000fe400000006ff */
[----:B------:R-:W-:Y:S01]  /*3f30*/  SHF.L.U32 R0, R11, 0x1f, RZ ;  /* 0x0000001f0b007819 */ /* 0x000fe200000006ff */
[----:B------:R-:W-:Y:S01]  /*3f40*/  @!PT LDS RZ, [RZ] ;  /* 0x00000000fffff984 */ /* 0x000fe20000000800 */
[----:B------:R-:W-:Y:S01]  /*3f50*/  @!PT LDS RZ, [RZ] ;  /* 0x00000000fffff984 */ /* 0x000fe20000000800 */
[----:B------:R-:W-:Y:S01]  /*3f60*/  @!PT LDS RZ, [RZ] ;  /* 0x00000000fffff984 */ /* 0x000fe20000000800 */
[----:B------:R-:W-:Y:S01]  /*3f70*/  @!PT LDS RZ, [RZ] ;  /* 0x00000000fffff984 */ /* 0x000fe20000000800 */
[----:B------:R2:W-:Y:S06]  /*3f80*/  MEMBAR.ALL.CTA ;  /* 0x0000000000007992 */ /* 0x0005ec0000008000 */
[----:B--2---:R-:W2:Y:S02]  /*3f90*/  FENCE.VIEW.ASYNC.S ;  /* 0x00000000000073c6 */ /* 0x004ea40000000000 */
[----:B--2---:R2:W-:Y:S01]  /*3fa0*/  SYNCS.ARRIVE.TRANS64.RED.A1T0 RZ, [R3+URZ], RZ ;  /* 0x000000ff03ff79a7 */ /* 0x0045e200081004ff */
[----:B------:R2:W4:Y:S01]  /*3fb0*/  @P0 SYNCS.PHASECHK.TRANS64.TRYWAIT P2, [UR4], R2 ;  /* 0x00000002ff0005a7 */ /* 0x0005220008041104 */
[----:B------:R-:W-:Y:S01]  /*3fc0*/  ULEA.HI UR4, UR18, UR18, URZ, 0x1 ;  /* 0x0000001212047291 */ /* 0x000fe2000f8f08ff */
[----:B-1----:R-:W-:-:S03]  /*3fd0*/  LOP3.LUT P1, RZ, R6, 0x1, RZ, 0xc0, !PT ;  /* 0x0000000106ff7812 */ /* 0x002fc6000782c0ff */
[----:B------:R-:W-:Y:S02]  /*3fe0*/  USHF.L.U32 UR9, UR4, 0x5, URZ ;  /* 0x0000000504097899 */ /* 0x000fe400080006ff */
[----:B------:R-:W-:Y:S02]  /*3ff0*/  ULOP3.LUT UR4, UR4, 0xffe, URZ, 0xc0, !UPT ;  /* 0x00000ffe04047892 */ /* 0x000fe4000f8ec0ff */
[----:B------:R-:W-:Y:S02]  /*4000*/  ULOP3.LUT UR9, UR9, 0xffffffc0, URZ, 0xc0, !UPT ;  /* 0xffffffc009097892 */ /* 0x000fe4000f8ec0ff */
[----:B------:R-:W-:Y:S02]  /*4010*/  UIADD3 UR4, UPT, UPT, -UR4, UR18, URZ ;  /* 0x0000001204047290 */ /* 0x000fe4000fffe1ff */
[----:B------:R-:W-:Y:S01]  /*4020*/  UIADD3 UR9, UPT, UPT, UR19, UR9, URZ ;  /* 0x0000000913097290 */ /* 0x000fe2000fffe0ff */
[----:B------:R-:W1:Y:S03]  /*4030*/  SYNCS.PHASECHK.TRANS64.TRYWAIT P0, [UR8+0x210], R0 ;  /* 0x00021000ff0075a7 */ /* 0x000e660008001108 */
[----:B------:R-:W-:Y:S01]  /*4040*/  ULEA UR9, UR4, UR9, 0x14 ;  /* 0x0000000904097291 */ /* 0x000fe2000f8ea0ff */
[----:B-12-4-:R-:W-:Y:S11]  /*4050*/  @!P0 BRA `(.L_x_78) ;  /* 0x0000003c003c8947 */ /* 0x016ff60003800000 */
.L_x_182:
[----:B------:R-:W-:Y:S01]  /*4060*/  IADD3 R10, PT, PT, R10, 0x1, RZ ;  /* 0x000000010a0a7810 */ /* 0x000fe20007ffe0ff */
[----:B------:R-:W-:Y:S06]  /*4070*/  BRA.U !UP3, `(.L_x_79) ;  /* 0x000000010b987547 */ /* 0x000fec000b800000 */
[----:B------:R-:W-:Y:S01]  /*4080*/  UPLOP3.LUT UP4, UPT, UPT, UPT, UPT, 0x40, 0x4 ;  /* 0x000000000004789c */ /* 0x000fe20003f8e870 */
[----:B------:R-:W-:Y:S01]  /*4090*/  UMOV UR16, UR10 ;  /* 0x0000000a00107c82 */ /* 0x000fe20008000000 */
[----:B------:R-:W-:Y:S01]  /*40a0*/  UMOV UR15, UR5 ;  /* 0x00000005000f7c82 */ /* 0x000fe20008000000 */
[----:B------:R-:W-:-:S08]  /*40b0*/  UMOV UR14, UR17 ;  /* 0x00000011000e7c82 */ /* 0x000fd00008000000 */
.L_x_82:
[----:B------:R-:W-:Y:S02]  /*40c0*/  UIADD3 UR16, UPT, UPT, UR16, 0x1, URZ ;  /* 0x0000000110107890 */ /* 0x000fe4000fffe0ff */
[----:B--2---:R-:W-:Y:S02]  /*40d0*/  ULEA UR7, UR14, UR6, 0x3 ;  /* 0x000000060e077291 */ /* 0x004fe4000f8e18ff */
[----:B------:R-:W-:Y:S01]  /*40e0*/  UISETP.NE.AND UP0, UPT, UR16, URZ, UPT ;  /* 0x000000ff1000728c */ /* 0x000fe2000bf05270 */
[----:B----4-:R-:W-:Y:S10]  /*40f0*/  @P2 BRA `(.L_x_80) ;  /* 0x00000000000c2947 */ /* 0x010ff40003800000 */
[----:B-1----:R-:W-:Y:S04]  /*4100*/  SHF.L.U32 R3, R8, 0x1f, RZ ;  /* 0x0000001f08037819 */ /* 0x002fe800000006ff */
[----:B------:R-:W1:Y:S02]  /*4110*/  SYNCS.PHASECHK.TRANS64.TRYWAIT P0, [UR7], R3 ;  /* 0x00000003ff0075a7 */ /* 0x000e640008001107 */
[----:B-1----:R-:W-:Y:S05]  /*4120*/  @!P0 BRA `(.L_x_81) ;  /* 0x0000003c00208947 */ /* 0x002fea0003800000 */
.L_x_80:
[----:B------:R-:W-:Y:S01]  /*4130*/  UISETP.NE.AND UP1, UPT, UR15, 0x1, UPT ;  /* 0x000000010f00788c */ /* 0x000fe2000bf25270 */
[----:B------:R-:W-:Y:S01]  /*4140*/  PLOP3.LUT P2, PT, PT, PT, PT, 0x80, 0x8 ;  /* 0x000000000008781c */ /* 0x000fe20003f4f070 */
[----:B------:R-:W-:Y:S02]  /*4150*/  UIADD3 UR17, UPT, UPT, UR14, 0x1, URZ ;  /* 0x000000010e117890 */ /* 0x000fe4000fffe0ff */
[----:B------:R-:W-:Y:S02]  /*4160*/  ULEA UR24, UR14, UR12, 0x8 ;  /* 0x0000000c0e187291 */ /* 0x000fe4000f8e40ff */
[----:B------:R-:W-:Y:S01]  /*4170*/  UISETP.NE.AND UP2, UPT, UR17, 0x1b, UPT ;  /* 0x0000001b1100788c */ /* 0x000fe2000bf45270 */
[----:B------:R-:W-:Y:S01]  /*4180*/  PLOP3.LUT P0, PT, PT, PT, UP1, 0x80, 0x8 ;  /* 0x000000000008781c */ /* 0x000fe20003f0f018 */
[----:B------:R-:W-:Y:S02]  /*4190*/  ULEA UR26, UR14, UR11, 0x8 ;  /* 0x0000000b0e1a7291 */ /* 0x000fe4000f8e40ff */
[----:B------:R-:W-:Y:S02]  /*41a0*/  USEL UR13, URZ, 0x1, UP2 ;  /* 0x00000001ff0d7887 */ /* 0x000fe40009000000 */
[----:B------:R-:W-:Y:S02]  /*41b0*/  USEL UR17, UR17, URZ, UP2 ;  /* 0x000000ff11117287 */ /* 0x000fe40009000000 */
[----:B------:R-:W-:Y:S02]  /*41c0*/  UIADD3 UR30, UPT, UPT, UR24, 0x2, URZ ;  /* 0x00000002181e7890 */ /* 0x000fe4000fffe0ff */
[----:B------:R-:W-:Y:S01]  /*41d0*/  @UP1 ULEA UR4, UR17, UR6, 0x3 ;  /* 0x0000000611041291 */ /* 0x000fe2000f8e18ff */
[----:B------:R-:W-:Y:S01]  /*41e0*/  LOP3.LUT R8, R8, UR13, RZ, 0x3c, !PT ;  /* 0x0000000d08087c12 */ /* 0x000fe2000f8e3cff */
[----:B------:R-:W-:Y:S02]  /*41f0*/  UIADD3 UR28, UPT, UPT, UR26, 0x2, URZ ;  /* 0x000000021a1c7890 */ /* 0x000fe4000fffe0ff */
[----:B------:R-:W-:Y:S01]  /*4200*/  UIADD3 UR7, UPT, UPT, UR7, 0xd8, URZ ;  /* 0x000000d807077890 */ /* 0x000fe2000fffe0ff */
[----:B-1----:R-:W-:Y:S01]  /*4210*/  @P0 SHF.L.U32 R0, R8, 0x1f, RZ ;  /* 0x0000001f08000819 */ /* 0x002fe200000006ff */
[----:B------:R-:W-:Y:S01]  /*4220*/  UMOV UR25, 0x80004020 ;  /* 0x8000402000197882 */ /* 0x000fe20000000000 */
[----:B------:R-:W-:Y:S01]  /*4230*/  UMOV UR27, 0x80004020 ;  /* 0x80004020001b7882 */ /* 0x000fe20000000000 */
[----:B------:R-:W-:Y:S01]  /*4240*/  UMOV UR31, 0x80004020 ;  /* 0x80004020001f7882 */ /* 0x000fe20000000000 */
[----:B------:R2:W4:Y:S01]  /*4250*/  @P0 SYNCS.PHASECHK.TRANS64.TRYWAIT P2, [UR4], R0 ;  /* 0x00000000ff0005a7 */ /* 0x0005220008041104 */
[----:B------:R-:W-:Y:S01]  /*4260*/  UIADD3 UR15, UPT, UPT, UR15, -0x1, URZ ;  /* 0xffffffff0f0f7890 */ /* 0x000fe2000fffe0ff */
[----:B------:R2:W-:Y:S01]  /*4270*/  UTCQMMA gdesc[UR26], gdesc[UR24], tmem[UR9], tmem[UR22], idesc[UR23], UP4 ;  /* 0x00ff16181a0075ea */ /* 0x0005e2000a000309 */
[----:B------:R-:W-:Y:S01]  /*4280*/  UPLOP3.LUT UP4, UPT, UPT, UPT, UPT, 0x80, 0x8 ;  /* 0x000000000008789c */ /* 0x000fe20003f8f070 */
[----:B------:R-:W-:Y:S01]  /*4290*/  UMOV UR29, 0x80004020 ;  /* 0x80004020001d7882 */ /* 0x000fe20000000000 */
[----:B------:R-:W-:Y:S01]  /*42a0*/  UMOV UR14, UR17 ;  /* 0x00000011000e7c82 */ /* 0x000fe20008000000 */
[----:B------:R2:W-:Y:S01]  /*42b0*/  UTCQMMA gdesc[UR28], gdesc[UR30], tmem[UR9], tmem[UR20], idesc[UR21], UPT ;  /* 0x00ff141e1c0075ea */ /* 0x0005e2000b800309 */
[----:B------:R2:W-:Y:S01]  /*42c0*/  UTCBAR [UR7], URZ ;  /* 0x000000ff070073e9 */ /* 0x0005e200080000ff */
[----:B------:R-:W-:Y:S06]  /*42d0*/  BRA.U UP0, `(.L_x_82) ;  /* 0xfffffffd00787547 */ /* 0x000fec000b83ffff */
.L_x_79:
[----:B------:R-:W-:Y:S01]  /*42e0*/  UIADD3 UR18, UPT, UPT, UR18, 0x1, URZ ;  /* 0x0000000112127890 */ /* 0x000fe2000fffe0ff */
[C---:B------:R-:W-:Y:S01]  /*42f0*/  ISETP.NE.AND P0, PT, R10.reuse, 0x2, PT ;  /* 0x000000020a00780c */ /* 0x040fe20003f05270 */
[----:B------:R-:W-:Y:S02]  /*4300*/  UIADD3 UR8, UPT, UPT, UR8, 0x1f0, URZ ;  /* 0x000001f008087890 */ /* 0x000fe4000fffe0ff */
[----:B------:R-:W-:Y:S01]  /*4310*/  UISETP.NE.AND UP0, UPT, UR18, 0x4, UPT ;  /* 0x000000041200788c */ /* 0x000fe2000bf05270 */
[----:B-12---:R-:W-:Y:S02]  /*4320*/  SEL R0, RZ, 0x1, P0 ;  /* 0x00000001ff007807 */ /* 0x006fe40000000000 */
[----:B------:R-:W-:Y:S01]  /*4330*/  SEL R10, R10, RZ, P0 ;  /* 0x000000ff0a0a7207 */ /* 0x000fe20000000000 */
[----:B------:R-:W-:Y:S01]  /*4340*/  USEL UR4, URZ, 0x1, UP0 ;  /* 0x00000001ff047887 */ /* 0x000fe20008000000 */
[----:B------:R-:W-:Y:S01]  /*4350*/  LOP3.LUT R9, R9, R0, RZ, 0x3c, !PT ;  /* 0x0000000009097212 */ /* 0x000fe200078e3cff */
[----:B------:R-:W-:Y:S01]  /*4360*/  USEL UR18, UR18, URZ, UP0 ;  /* 0x000000ff12127287 */ /* 0x000fe20008000000 */
[----:B------:R1:W-:Y:S03]  /*4370*/  UTCBAR [UR8], URZ ;  /* 0x000000ff080073e9 */ /* 0x0003e600080000ff */
[----:B------:R-:W-:Y:S01]  /*4380*/  LOP3.LUT R11, R11, UR4, RZ, 0x3c, !PT ;  /* 0x000000040b0b7c12 */ /* 0x000fe2000f8e3cff */
[----:B------:R-:W-:Y:S07]  /*4390*/  @P1 BRA `(.L_x_83) ;  /* 0xfffffff800b01947 */ /* 0x000fee000383ffff */
[----:B------:R-:W2:Y:S01]  /*43a0*/  S2UR UR4, SR_CgaCtaId ;  /* 0x00000000000479c3 */ /* 0x000ea20000008800 */
[----:B------:R-:W-:Y:S01]  /*43b0*/  ELECT P0, URZ, PT ;  /* 0x0000000000ff782f */ /* 0x000fe20003800000 */
[----:B------:R-:W-:Y:S01]  /*43c0*/  IMAD.MOV.U32 R0, RZ, RZ, 0x1 ;  /* 0x00000001ff007424 */ /* 0x000fe200078e00ff */
[----:B------:R-:W-:Y:S01]  /*43d0*/  UIADD3 UR6, UPT, UPT, UR6, 0x210, URZ ;  /* 0x0000021006067890 */ /* 0x000fe2000fffe0ff */
[----:B------:R-:W-:Y:S01]  /*43e0*/  SHF.L.U32 R3, R11, 0x1f, RZ ;  /* 0x0000001f0b037819 */ /* 0x000fe200000006ff */
[----:B------:R-:W-:-:S03]  /*43f0*/  UMOV UR5, 0x40 ;  /* 0x0000004000057882 */ /* 0x000fc60000000000 */
[----:B------:R-:W-:Y:S01]  /*4400*/  UVIRTCOUNT.DEALLOC.SMPOOL 0x80 ;  /* 0x000000800000784c */ /* 0x000fe20000000000 */
[----:B--2---:R-:W-:Y:S02]  /*4410*/  ULEA UR4, UR4, UR5, 0x18 ;  /* 0x0000000504047291 */ /* 0x004fe4000f8ec0ff */
[----:B------:R-:W-:-:S07]  /*4420*/  ULEA UR5, UR18, UR6, 0x3 ;  /* 0x0000000612057291 */ /* 0x000fce000f8e18ff */
[----:B------:R2:W-:Y:S02]  /*4430*/  @P0 STS.U8 [UR4+0x1c], R0 ;  /* 0x00001c00ff000988 */ /* 0x0005e40008000004 */
[----:B------:R-:W3:Y:S02]  /*4440*/  SYNCS.PHASECHK.TRANS64.TRYWAIT P0, [UR5], R3 ;  /* 0x00000003ff0075a7 */ /* 0x000ee40008001105 */
[----:B--23--:R-:W-:Y:S05]  /*4450*/  @!P0 BRA `(.L_x_84) ;  /* 0x00000038006c8947 */ /* 0x00cfea0003800000 */
.L_x_185:
[----:B------:R-:W-:-:S04]  /*4460*/  UIADD3 UR7, UPT, UPT, UR18, 0x1, URZ ;  /* 0x0000000112077890 */ /* 0x000fc8000fffe0ff */
[----:B------:R-:W-:-:S04]  /*4470*/  UISETP.NE.AND UP0, UPT, UR7, 0x4, UPT ;  /* 0x000000040700788c */ /* 0x000fc8000bf05270 */
[----:B-1----:R-:W-:Y:S02]  /*4480*/  USEL UR8, URZ, 0x1, UP0 ;  /* 0x00000001ff087887 */ /* 0x002fe40008000000 */
[----:B------:R-:W-:-:S04]  /*4490*/  USEL UR7, UR7, URZ, UP0 ;  /* 0x000000ff07077287 */ /* 0x000fc80008000000 */
[----:B------:R-:W-:Y:S01]  /*44a0*/  ULEA UR5, UR7, UR6, 0x3 ;  /* 0x0000000607057291 */ /* 0x000fe2000f8e18ff */
[----:B------:R-:W-:-:S04]  /*44b0*/  LOP3.LUT R2, R11, UR8, RZ, 0x3c, !PT ;  /* 0x000000080b027c12 */ /* 0x000fc8000f8e3cff */
[----:B--2---:R-:W-:-:S04]  /*44c0*/  SHF.L.U32 R3, R2, 0x1f, RZ ;  /* 0x0000001f02037819 */ /* 0x004fc800000006ff */
[----:B------:R-:W1:Y:S02]  /*44d0*/  SYNCS.PHASECHK.TRANS64.TRYWAIT P0, [UR5], R3 ;  /* 0x00000003ff0075a7 */ /* 0x000e640008001105 */
[----:B-1----:R-:W-:Y:S05]  /*44e0*/  @!P0 BRA `(.L_x_85) ;  /* 0x0000003800608947 */ /* 0x002fea0003800000 */
.L_x_187:
        /* <DEDUP_REMOVED lines=9> */
.L_x_189:
[----:B------:R-:W-:-:S04]  /*4580*/  UIADD3 UR7, UPT, UPT, UR7, 0x1, URZ ;  /* 0x0000000107077890 */ /* 0x000fc8000fffe0ff */
[----:B------:R-:W-:-:S04]  /*4590*/  UISETP.NE.AND UP0, UPT, UR7, 0x4, UPT ;  /* 0x000000040700788c */ /* 0x000fc8000bf05270 */
[----:B------:R-:W-:Y:S02]  /*45a0*/  USEL UR5, URZ, 0x1, UP0 ;  /* 0x00000001ff057887 */ /* 0x000fe40008000000 */
[----:B------:R-:W-:-:S04]  /*45b0*/  USEL UR7, UR7, URZ, UP0 ;  /* 0x000000ff07077287 */ /* 0x000fc80008000000 */
[----:B------:R-:W-:Y:S01]  /*45c0*/  ULEA UR7, UR7, UR6, 0x3 ;  /* 0x0000000607077291 */ /* 0x000fe2000f8e18ff */
[----:B-1----:R-:W-:-:S04]  /*45d0*/  LOP3.LUT R3, R2, UR5, RZ, 0x3c, !PT ;  /* 0x0000000502037c12 */ /* 0x002fc8000f8e3cff */
[----:B------:R-:W-:-:S04]  /*45e0*/  SHF.L.U32 R3, R3, 0x1f, RZ ;  /* 0x0000001f03037819 */ /* 0x000fc800000006ff */
[----:B------:R-:W1:Y:S02]  /*45f0*/  SYNCS.PHASECHK.TRANS64.TRYWAIT P0, [UR7], R3 ;  /* 0x00000003ff0075a7 */ /* 0x000e640008001107 */
[----:B-1----:R-:W-:Y:S05]  /*4600*/  @!P0 BRA `(.L_x_87) ;  /* 0x0000003800488947 */ /* 0x002fea0003800000 */
.L_x_191:
[----:B------:R-:W-:Y:S01]  /*4610*/  NOP ;  /* 0x0000000000007918 */ /* 0x000fe20000000000 */
[----:B-1----:R-:W1:Y:S01]  /*4620*/  LDS R0, [UR4+0x14] ;  /* 0x00001404ff007984 */ /* 0x002e620008000800 */
[----:B------:R-:W-:Y:S01]  /*4630*/  ULOP3.LUT UR6, UR19, 0xffff, URZ, 0xc0, !UPT ;  /* 0x0000ffff13067892 */ /* 0x000fe2000f8ec0ff */
[----:B------:R-:W-:Y:S01]  /*4640*/  UMOV UR8, 0xffff ;  /* 0x0000ffff00087882 */ /* 0x000fe20000000000 */
[----:B------:R-:W-:Y:S02]  /*4650*/  UMOV UR5, 0x1 ;  /* 0x0000000100057882 */ /* 0x000fe40000000000 */
[----:B------:R-:W-:-:S04]  /*4660*/  USHF.R.U32.HI UR6, URZ, 0x5, UR6 ;  /* 0x00000005ff067899 */ /* 0x000fc80008011606 */
[----:B------:R-:W-:Y:S02]  /*4670*/  USHF.L.U32 UR8, UR8, UR6, URZ ;  /* 0x0000000608087299 */ /* 0x000fe400080006ff */
[----:B------:R-:W-:-:S04]  /*4680*/  USHF.L.U32 UR5, UR5, UR6, URZ ;  /* 0x0000000605057299 */ /* 0x000fc800080006ff */
[----:B-1----:R-:W-:-:S04]  /*4690*/  LOP3.LUT R0, R0, UR8, RZ, 0xc0, !PT ;  /* 0x0000000800007c12 */ /* 0x002fc8000f8ec0ff */
[----:B------:R-:W-:-:S13]  /*46a0*/  ISETP.NE.AND P0, PT, R0, UR8, PT ;  /* 0x0000000800007c0c */ /* 0x000fda000bf05270 */
[----:B------:R-:W-:Y:S05]  /*46b0*/  @P0 BRA `(.L_x_88) ;  /* 0x0000000000580947 */ /* 0x000fea0003800000 */
[----:B------:R-:W1:Y:S02]  /*46c0*/  LDS R0, [UR4+0x18] ;  /* 0x00001804ff007984 */ /* 0x000e640008000800 */
[----:B-1----:R-:W-:-:S04]  /*46d0*/  LOP3.LUT R0, R0, UR5, RZ, 0xc0, !PT ;  /* 0x0000000500007c12 */ /* 0x002fc8000f8ec0ff */
[----:B------:R-:W-:-:S13]  /*46e0*/  ISETP.NE.AND P0, PT, R0, UR5, PT ;  /* 0x0000000500007c0c */ /* 0x000fda000bf05270 */
[----:B------:R-:W-:Y:S05]  /*46f0*/  @P0 BRA `(.L_x_89) ;  /* 0x00000000003c0947 */ /* 0x000fea0003800000 */
[----:B------:R-:W1:Y:S01]  /*4700*/  S2R R2, SR_LANEID ;  /* 0x0000000000027919 */ /* 0x000e620000000000 */
[----:B------:R-:W-:Y:S01]  /*4710*/  ULOP3.LUT UR8, URZ, UR8, URZ, 0x33, !UPT ;  /* 0x00000008ff087292 */ /* 0x000fe2000f8e33ff */
[----:B------:R-:W-:Y:S01]  /*4720*/  LOP3.LUT R4, RZ, UR5, RZ, 0x33, !PT ;  /* 0x00000005ff047c12 */ /* 0x000fe2000f8e33ff */
[----:B------:R-:W-:Y:S02]  /*4730*/  VOTEU.ANY UR7, UPT, PT ;  /* 0x0000000000077886 */ /* 0x000fe400038e0100 */
[----:B------:R-:W-:Y:S01]  /*4740*/  UFLO.U32 UR7, UR7 ;  /* 0x00000007000772bd */ /* 0x000fe200080e0000 */
[----:B------:R-:W2:Y:S01]  /*4750*/  REDUX UR5, R4 ;  /* 0x00000000040573c4 */ /* 0x000ea20000000000 */
[----:B------:R-:W-:-:S06]  /*4760*/  IMAD.U32 R0, RZ, RZ, UR8 ;  /* 0x00000008ff007e24 */ /* 0x000fcc000f8e00ff */
[----:B------:R3:W-:Y:S01]  /*4770*/  UTCATOMSWS.AND URZ, UR8 ;  /* 0x0000000800ff79e3 */ /* 0x0007e20008000000 */
[----:B------:R-:W4:Y:S01]  /*4780*/  REDUX UR6, R0 ;  /* 0x00000000000673c4 */ /* 0x000f220000000000 */
[----:B-1----:R-:W-:Y:S01]  /*4790*/  ISETP.EQ.U32.AND P0, PT, R2, UR7, PT ;  /* 0x0000000702007c0c */ /* 0x002fe2000bf02070 */
[----:B--2---:R-:W-:Y:S01]  /*47a0*/  IMAD.U32 R2, RZ, RZ, UR5 ;  /* 0x00000005ff027e24 */ /* 0x004fe2000f8e00ff */
[----:B----4-:R-:W-:-:S11]  /*47b0*/  MOV R3, UR6 ;  /* 0x0000000600037c02 */ /* 0x010fd60008000f00 */
[----:B------:R3:W-:Y:S04]  /*47c0*/  @P0 ATOMS.AND RZ, [UR4+0x14], R3 ;  /* 0x00001403ffff098c */ /* 0x0007e8000a800004 */
[----:B------:R3:W-:Y:S01]  /*47d0*/  @P0 ATOMS.AND RZ, [UR4+0x18], R2 ;  /* 0x00001802ffff098c */ /* 0x0007e2000a800004 */
[----:B------:R-:W-:Y:S05]  /*47e0*/  BRA `(.L_x_90) ;  /* 0x0000000000147947 */ /* 0x000fea0003800000 */
.L_x_89:
[----:B------:R-:W-:Y:S02]  /*47f0*/  MOV R2, 0x4810 ;  /* 0x0000481000027802 */ /* 0x000fe40000000f00 */
[----:B----45:R-:W-:Y:S05]  /*4800*/  CALL.REL.NOINC `($__internal_0_$__cuda_sm10x_tcgen05_guardrail_trap_col_being_dealloced_not_returned_by_alloc) ;  /* 0x0000003800647944 */ /* 0x030fea0003c00000 */
[----:B------:R-:W-:Y:S05]  /*4810*/  BRA `(.L_x_90) ;  /* 0x0000000000087947 */ /* 0x000fea0003800000 */
.L_x_88:
[----:B------:R-:W-:Y:S02]  /*4820*/  MOV R2, 0x4840 ;  /* 0x0000484000027802 */ /* 0x000fe40000000f00 */
[----:B----45:R-:W-:Y:S05]  /*4830*/  CALL.REL.NOINC `($__internal_2_$__cuda_sm10x_tcgen05_guardrail_trap_unallocated_columns_being_dealloced) ;  /* 0x0000003800707944 */ /* 0x030fea0003c00000 */
.L_x_90:
[----:B------:R-:W-:Y:S01]  /*4840*/  NOP ;  /* 0x0000000000007918 */ /* 0x000fe20000000000 */
[----:B---3--:R-:W-:Y:S05]  /*4850*/  EXIT ;  /* 0x000000000000794d */ /* 0x008fea0003800000 */
.L_x_72:
[----:B------:R-:W-:-:S09]  /*4860*/  UISETP.NE.OR UP2, UPT, UR8, 0x3, !UP2 ;  /* 0x000000030800788c */ /* 0x000fd2000d745670 */
[----:B------:R-:W-:Y:S05]  /*4870*/  BRA.U UP2, `(.L_x_91) ;  /* 0x0000000902c87547 */ /* 0x000fea000b800000 */
[----:B------:R-:W1:Y:S01]  /*4880*/  LDCU.64 UR6, c[0x0][0x888] ;  /* 0x00011100ff0677ac */ /* 0x000e620008000a00 */
[----:B------:R-:W2:Y:S01]  /*4890*/  LDC R0, c[0x0][0xb30] ;  /* 0x0002cc00ff007b82 */ /* 0x000ea20000000800 */
[----:B------:R-:W-:Y:S01]  /*48a0*/  IMAD.MOV.U32 R30, RZ, RZ, 0x1 ;  /* 0x00000001ff1e7424 */ /* 0x000fe200078e00ff */
[----:B------:R-:W-:Y:S01]  /*48b0*/  CS2R R28, SRZ ;  /* 0x00000000001c7805 */ /* 0x000fe2000001ff00 */
[----:B------:R-:W4:Y:S01]  /*48c0*/  LDCU.64 UR4, c[0x0][0x890] ;  /* 0x00011200ff0477ac */ /* 0x000f220008000a00 */
[----:B------:R-:W-:Y:S01]  /*48d0*/  IMAD.MOV.U32 R25, RZ, RZ, 0x1000 ;  /* 0x00001000ff197424 */ /* 0x000fe200078e00ff */
[----:B------:R-:W-:-:S03]  /*48e0*/  UMOV UR8, 0x400 ;  /* 0x0000040000087882 */ /* 0x000fc60000000000 */
[----:B------:R-:W3:Y:S01]  /*48f0*/  LDC R19, c[0x0][0x370] ;  /* 0x0000dc00ff137b82 */ /* 0x000ee20000000800 */
[----:B------:R-:W-:-:S07]  /*4900*/  UPLOP3.LUT UP1, UPT, UPT, UPT, UPT, 0x40, 0x4 ;  /* 0x000000000004789c */ /* 0x000fce0003f2e870 */
[----:B------:R-:W3:Y:S01]  /*4910*/  LDC R2, c[0x0][0xb0c] ;  /* 0x0002c300ff027b82 */ /* 0x000ee20000000800 */
[----:B-1----:R-:W-:Y:S02]  /*4920*/  UISETP.NE.U32.AND UP2, UPT, UR6, URZ, UPT ;  /* 0x000000ff0600728c */ /* 0x002fe4000bf45070 */
[----:B------:R-:W-:Y:S02]  /*4930*/  ULEA UR6, UR37, UR8, 0x18 ;  /* 0x0000000825067291 */ /* 0x000fe4000f8ec0ff */
[----:B------:R-:W-:Y:S02]  /*4940*/  UISETP.NE.AND.EX UP2, UPT, UR7, URZ, UPT, UP2 ;  /* 0x000000ff0700728c */ /* 0x000fe4000bf45320 */
[----:B------:R-:W-:Y:S01]  /*4950*/  UIADD3 UR7, UPT, UPT, UR6, 0x1b0, URZ ;  /* 0x000001b006077890 */ /* 0x000fe2000fffe0ff */
[----:B------:R-:W1:Y:S01]  /*4960*/  LDC R18, c[0x0][0xb20] ;  /* 0x0002c800ff127b82 */ /* 0x000e620000000800 */
[----:B----4-:R-:W-:Y:S01]  /*4970*/  UISETP.NE.U32.AND UP3, UPT, UR4, URZ, UPT ;  /* 0x000000ff0400728c */ /* 0x010fe2000bf65070 */
[----:B--2---:R-:W-:Y:S01]  /*4980*/  ISETP.NE.AND P1, PT, R0, 0x1, PT ;  /* 0x000000010000780c */ /* 0x004fe20003f25270 */
[----:B------:R-:W-:-:S02]  /*4990*/  UPRMT UR37, UR37, 0x654, UR7 ;  /* 0x0000065425257896 */ /* 0x000fc40008000007 */
[----:B------:R-:W-:-:S03]  /*49a0*/  UISETP.NE.AND.EX UP3, UPT, UR5, URZ, UPT, UP3 ;  /* 0x000000ff0500728c */ /* 0x000fc6000bf65330 */
[----:B------:R-:W2:Y:S08]  /*49b0*/  LDC.64 R32, c[0x0][0x348] ;  /* 0x0000d200ff207b82 */ /* 0x000eb00000000a00 */
[----:B------:R-:W4:Y:S08]  /*49c0*/  LDC.64 R16, c[0x0][0xb10] ;  /* 0x0002c400ff107b82 */ /* 0x000f300000000a00 */
[----:B------:R-:W1:Y:S08]  /*49d0*/  LDC.64 R6, c[0x0][0xb18] ;  /* 0x0002c600ff067b82 */ /* 0x000e700000000a00 */
[----:B------:R-:W1:Y:S08]  /*49e0*/  LDC.64 R4, c[0x0][0xb28] ;  /* 0x0002ca00ff047b82 */ /* 0x000e700000000a00 */
[----:B---3--:R-:W1:Y:S02]  /*49f0*/  LDC R24, c[0x0][0x374] ;  /* 0x0000dd00ff187b82 */ /* 0x008e640000000800 */
.L_x_99:
[C---:B------:R-:W-:Y:S02]  /*4a00*/  LEA R0, R29.reuse, UR6, 0x3 ;  /* 0x000000061d007c11 */ /* 0x040fe4000f8e18ff */
[----:B------:R-:W-:Y:S02]  /*4a10*/  SHF.L.U32 R3, R28, 0x1f, RZ ;  /* 0x0000001f1c037819 */ /* 0x000fe400000006ff */
[----:B------:R-:W-:Y:S02]  /*4a20*/  LEA R20, R29, UR6, 0x4 ;  /* 0x000000061d147c11 */ /* 0x000fe4000f8e20ff */
[----:B---3--:R-:W3:Y:S02]  /*4a30*/  SYNCS.PHASECHK.TRANS64.TRYWAIT P0, [R0+URZ+0x1d0], R3 ;  /* 0x0001d003000075a7 */ /* 0x008ee400080011ff */
[----:B---3--:R-:W-:Y:S05]  /*4a40*/  @!P0 BRA `(.L_x_92) ;  /* 0x0000003400508947 */ /* 0x008fea0003800000 */
.L_x_192:
[----:B------:R-:W-:Y:S01]  /*4a50*/  ISETP.GE.AND P0, PT, R40, 0x1, PT ;  /* 0x000000012800780c */ /* 0x000fe20003f06270 */
[----:B------:R-:W1:Y:S01]  /*4a60*/  LDS.128 R20, [R20+0x260] ;  /* 0x0002600014147984 */ /* 0x000e620000000c00 */
[----:B------:R-:W-:Y:S01]  /*4a70*/  ISETP.NE.U32.AND P4, PT, RZ, UR4, PT ;  /* 0x00000004ff007c0c */ /* 0x000fe2000bf85070 */
[----:B---3--:R-:W-:Y:S01]  /*4a80*/  VIADD R0, R0, 0x1e0 ;  /* 0x000001e000007836 */ /* 0x008fe20000000000 */
[----:B------:R-:W-:Y:S02]  /*4a90*/  SHF.L.U32 R26, R30, 0x1f, RZ ;  /* 0x0000001f1e1a7819 */ /* 0x000fe400000006ff */
[----:B------:R-:W-:Y:S02]  /*4aa0*/  ISETP.NE.AND.EX P4, PT, RZ, UR5, PT, P4 ;  /* 0x00000005ff007c0c */ /* 0x000fe4000bf85340 */
[----:B------:R-:W-:Y:S01]  /*4ab0*/  PRMT R0, RZ, 0x654, R0 ;  /* 0x00000654ff007816 */ /* 0x000fe20000000000 */
[----:B------:R-:W-:Y:S01]  /*4ac0*/  @!PT LDS RZ, [RZ] ;  /* 0x00000000fffff984 */ /* 0x000fe20000000800 */
[----:B------:R-:W-:Y:S01]  /*4ad0*/  @!PT LDS RZ, [RZ] ;  /* 0x00000000fffff984 */ /* 0x000fe20000000800 */
[----:B------:R-:W-:Y:S01]  /*4ae0*/  @!PT LDS RZ, [RZ] ;  /* 0x00000000fffff984 */ /* 0x000fe20000000800 */
[----:B------:R-:W-:Y:S01]  /*4af0*/  @!PT LDS RZ, [RZ] ;  /* 0x00000000fffff984 */ /* 0x000fe20000000800 */
[----:B------:R3:W-:Y:S06]  /*4b00*/  MEMBAR.ALL.CTA ;  /* 0x0000000000007992 */ /* 0x0007ec0000008000 */
[----:B---3--:R-:W3:Y:S02]  /*4b10*/  FENCE.VIEW.ASYNC.S ;  /* 0x00000000000073c6 */ /* 0x008ee40000000000 */
[----:B---3--:R3:W-:Y:S01]  /*4b20*/  SYNCS.ARRIVE.TRANS64.RED.A1T0 RZ, [R0+URZ], RZ ;  /* 0x000000ff00ff79a7 */ /* 0x0087e200081004ff */
[----:B-1----:R-:W-:Y:S11]  /*4b30*/  LOP3.LUT P3, RZ, R22, 0x1, RZ, 0xc0, !PT ;  /* 0x0000000116ff7812 */ /* 0x002ff6000786c0ff */
[----:B------:R-:W-:Y:S02]  /*4b40*/  @!UPT UIADD3 URZ, UPT, UPT, URZ, URZ, URZ ;  /* 0x000000fffffff290 */ /* 0x000fe4000fffe0ff */
[----:B------:R-:W-:Y:S02]  /*4b50*/  @P3 MOV R13, R20 ;  /* 0x00000014000d3202 */ /* 0x000fe40000000f00 */
[----:B------:R-:W-:Y:S01]  /*4b60*/  @P3 LOP3.LUT R8, R21, 0xffff, RZ, 0xc0, !PT ;  /* 0x0000ffff15083812 */ /* 0x000fe200078ec0ff */
[----:B---3--:R-:W-:Y:S06]  /*4b70*/  @!P0 BRA `(.L_x_93) ;  /* 0x0000000000a48947 */ /* 0x008fec0003800000 */
[----:B------:R-:W-:Y:S01]  /*4b80*/  IMAD.HI.U32 R31, R24, R7, RZ ;  /* 0x00000007181f7227 */ /* 0x000fe200078e00ff */
[----:B------:R-:W-:Y:S02]  /*4b90*/  ISETP.NE.AND P0, PT, R6, 0x1, PT ;  /* 0x000000010600780c */ /* 0x000fe40003f05270 */
[----:B------:R-:W-:Y:S01]  /*4ba0*/  ISETP.NE.AND P2, PT, R40, 0x1, PT ;  /* 0x000000012800780c */ /* 0x000fe20003f45270 */
[----:B----4-:R-:W-:Y:S01]  /*4bb0*/  IMAD.HI.U32 R34, R19, R16, RZ ;  /* 0x0000001013227227 */ /* 0x010fe200078e00ff */
[----:B------:R-:W-:Y:S02]  /*4bc0*/  SHF.R.U32.HI R31, RZ, R18, R31 ;  /* 0x00000012ff1f7219 */ /* 0x000fe4000001161f */
[----:B------:R-:W-:Y:S01]  /*4bd0*/  ISETP.NE.AND P5, PT, R2, 0x1, PT ;  /* 0x000000010200780c */ /* 0x000fe20003fa5270 */
[----:B------:R-:W-:Y:S01]  /*4be0*/  IMAD.HI.U32 R36, R13, R16, RZ ;  /* 0x000000100d247227 */ /* 0x000fe200078e00ff */
[----:B------:R-:W-:Y:S02]  /*4bf0*/  SHF.R.U32.HI R34, RZ, R17, R34 ;  /* 0x00000011ff227219 */ /* 0x000fe40000011622 */
[----:B------:R-:W-:Y:S01]  /*4c00*/  SEL R3, R24, R31, !P0 ;  /* 0x0000001f18037207 */ /* 0x000fe20004000000 */
[C---:B------:R-:W-:Y:S01]  /*4c10*/  IMAD.HI.U32 R31, R8.reuse, R7, RZ ;  /* 0x00000007081f7227 */ /* 0x040fe200078e00ff */
[----:B------:R-:W-:Y:S02]  /*4c20*/  SEL R11, R19, R34, !P5 ;  /* 0x00000022130b7207 */ /* 0x000fe40006800000 */
[----:B------:R-:W-:Y:S01]  /*4c30*/  SHF.R.U32.HI R36, RZ, R17, R36 ;  /* 0x00000011ff247219 */ /* 0x000fe20000011624 */
[----:B------:R-:W-:Y:S01]  /*4c40*/  IMAD.HI.U32 R38, R3, R4, RZ ;  /* 0x0000000403267227 */ /* 0x000fe200078e00ff */
[----:B------:R-:W-:Y:S03]  /*4c50*/  SHF.R.U32.HI R31, RZ, R18, R31 ;  /* 0x00000012ff1f7219 */ /* 0x000fe6000001161f */
[----:B------:R-:W-:Y:S01]  /*4c60*/  IMAD.HI.U32 R34, R11, R4, RZ ;  /* 0x000000040b227227 */ /* 0x000fe200078e00ff */
[----:B------:R-:W-:Y:S02]  /*4c70*/  @P2 SHF.R.U32.HI R3, RZ, R5, R38 ;  /* 0x00000005ff032219 */ /* 0x000fe40000011626 */
[----:B------:R-:W-:Y:S02]  /*4c80*/  SEL R9, R8, R31, !P0 ;  /* 0x0000001f08097207 */ /* 0x000fe40004000000 */
[----:B------:R-:W-:Y:S01]  /*4c90*/  @P2 SHF.R.U32.HI R11, RZ, R5, R34 ;  /* 0x00000005ff0b2219 */ /* 0x000fe20000011622 */
[C---:B------:R-:W-:Y:S01]  /*4ca0*/  IMAD R10, R40.reuse, R3, RZ ;  /* 0x00000003280a7224 */ /* 0x040fe200078e02ff */
[----:B------:R-:W-:Y:S01]  /*4cb0*/  SEL R3, R13, R36, !P5 ;  /* 0x000000240d037207 */ /* 0x000fe20006800000 */
[C---:B------:R-:W-:Y:S03]  /*4cc0*/  IMAD.HI.U32 R14, R9.reuse, R4, RZ ;  /* 0x00000004090e7227 */ /* 0x040fe600078e00ff */
[----:B------:R-:W-:Y:S01]  /*4cd0*/  ISETP.GE.AND P0, PT, R9, R10, PT ;  /* 0x0000000a0900720c */ /* 0x000fe20003f06270 */
[C---:B------:R-:W-:Y:S01]  /*4ce0*/  IMAD R12, R40.reuse, R11, RZ ;  /* 0x0000000b280c7224 */ /* 0x040fe200078e02ff */
[-C--:B------:R-:W-:Y:S04]  /*4cf0*/  SHF.R.U32.HI R14, RZ, R5.reuse, R14 ;  /* 0x00000005ff0e7219 */ /* 0x080fe8000001160e */
[----:B------:R-:W-:Y:S02]  /*4d00*/  ISETP.GE.OR P0, PT, R3, R12, P0 ;  /* 0x0000000c0300720c */ /* 0x000fe40000706670 */
[----:B------:R-:W-:Y:S05]  /*4d10*/  SEL R15, R9, R14, !P2 ;  /* 0x0000000e090f7207 */ /* 0x000fea0005000000 */
[----:B------:R-:W-:Y:S04]  /*4d20*/  IMAD.MOV R14, RZ, RZ, -R15 ;  /* 0x000000ffff0e7224 */ /* 0x000fe800078e0a0f */
[----:B------:R-:W-:Y:S02]  /*4d30*/  IMAD R14, R40, R14, R9 ;  /* 0x0000000e280e7224 */ /* 0x000fe400078e0209 */
[C---:B------:R-:W-:Y:S05]  /*4d40*/  @!P0 IMAD.HI.U32 R10, R3.reuse, R4, RZ ;  /* 0x00000004030a8227 */ /* 0x040fea00078e00ff */
[----:B------:R-:W-:Y:S04]  /*4d50*/  @!P0 SHF.R.U32.HI R10, RZ, R5, R10 ;  /* 0x00000005ff0a8219 */ /* 0x000fe8000001160a */
[----:B------:R-:W-:Y:S01]  /*4d60*/  @!P0 SEL R0, R3, R10, !P2 ;  /* 0x0000000a03008207 */ /* 0x000fe20005000000 */
[----:B------:R-:W-:Y:S03]  /*4d70*/  IMAD.MOV R10, RZ, RZ, -R3 ;  /* 0x000000ffff0a7224 */ /* 0x000fe600078e0a03 */
[----:B------:R-:W-:Y:S01]  /*4d80*/  @!P0 IADD3 R15, PT, PT, R15, -R0, RZ ;  /* 0x800000000f0f8210 */ /* 0x000fe20007ffe0ff */
[----:B------:R-:W-:Y:S01]  /*4d90*/  @!P0 IMAD R0, R11, R14, R0 ;  /* 0x0000000e0b008224 */ /* 0x000fe200078e0200 */
[----:B------:R-:W-:Y:S01]  /*4da0*/  IADD3 R11, PT, PT, -R9, RZ, RZ ;  /* 0x000000ff090b7210 */ /* 0x000fe20007ffe1ff */
[----:B------:R-:W-:Y:S02]  /*4db0*/  IMAD R13, R2, R10, R13 ;  /* 0x0000000a020d7224 */ /* 0x000fe400078e020d */
[----:B------:R-:W-:Y:S02]  /*4dc0*/  @!P0 IMAD R9, R15, R40, R3 ;  /* 0x000000280f098224 */ /* 0x000fe400078e0203 */
[----:B------:R-:W-:Y:S02]  /*4dd0*/  @!P0 IMAD.MOV.U32 R3, RZ, RZ, R0 ;  /* 0x000000ffff038224 */ /* 0x000fe400078e0000 */
[----:B------:R-:W-:Y:S02]  /*4de0*/  IMAD R8, R6, R11, R8 ;  /* 0x0000000b06087224 */ /* 0x000fe400078e0208 */
[----:B------:R-:W-:Y:S02]  /*4df0*/  IMAD R13, R3, R2, R13 ;  /* 0x00000002030d7224 */ /* 0x000fe400078e020d */
[----:B------:R-:W-:Y:S02]  /*4e00*/  IMAD R8, R9, R6, R8 ;  /* 0x0000000609087224 */ /* 0x000fe400078e0208 */
.L_x_93:
[----:B------:R-:W-:Y:S05]  /*4e10*/  BRA.U UP1, `(.L_x_94) ;  /* 0x0000000101107547 */ /* 0x000fea000b800000 */
[----:B------:R-:W-:Y:S04]  /*4e20*/  MOV R0, UR13 ;  /* 0x0000000d00007c02 */ /* 0x000fe80008000f00 */
[----:B------:R-:W-:Y:S04]  /*4e30*/  SHF.L.U32 R3, R0, 0x1f, RZ ;  /* 0x0000001f00037819 */ /* 0x000fe800000006ff */
[----:B------:R-:W1:Y:S02]  /*4e40*/  SYNCS.PHASECHK.TRANS64.TRYWAIT P0, [UR6+0x1c8], R3 ;  /* 0x0001c803ff0075a7 */ /* 0x000e640008001106 */
[----:B-1----:R-:W-:Y:S05]  /*4e50*/  @!P0 BRA `(.L_x_95) ;  /* 0x0000003000608947 */ /* 0x002fea0003800000 */
.L_x_94:
[----:B------:R-:W-:Y:S05]  /*4e60*/  BRA.U !UP3, `(.L_x_96) ;  /* 0x000000010b347547 */ /* 0x000fea000b800000 */
[----:B------:R-:W-:Y:S01]  /*4e70*/  UPLOP3.LUT UP0, UPT, UPT, UPT, UP2, 0x80, 0x8 ;  /* 0x000000000008789c */ /* 0x000fe20003f0f020 */
[----:B-1----:R-:W-:Y:S02]  /*4e80*/  HFMA2 R0, -RZ, RZ, 0, 5.9604644775390625e-08 ;  /* 0x00000001ff007431 */ /* 0x002fe400000001ff */
[----:B------:R-:W-:Y:S03]  /*4e90*/  IMAD.MOV.U32 R96, RZ, RZ, 0x1 ;  /* 0x00000001ff607424 */ /* 0x000fe600078e00ff */
[----:B------:R-:W-:Y:S05]  /*4ea0*/  PLOP3.LUT P0, PT, PT, PT, UP0, 0x80, 0x8 ;  /* 0x000000000008781c */ /* 0x000fea0003f0f008 */
[----:B------:R-:W1:Y:S01]  /*4eb0*/  @UP0 LDCU.64 UR8, c[0x0][0x888] ;  /* 0x00011100ff0807ac */ /* 0x000e620008000a00 */
[----:B------:R-:W-:Y:S07]  /*4ec0*/  @UP0 UIMAD UR7, UR36, UR4, URZ ;  /* 0x00000004240702a4 */ /* 0x000fee000f8e02ff */
[----:B------:R-:W-:Y:S01]  /*4ed0*/  @!P0 PRMT R96, R0, 0x7610, R96 ;  /* 0x0000761000608816 */ /* 0x000fe20000000060 */
[----:B-1----:R-:W-:Y:S03]  /*4ee0*/  @UP0 UIMAD.WIDE UR8, UR7, 0x4, UR8 ;  /* 0x00000004070808a5 */ /* 0x002fe6000f8e0208 */
[----:B------:R-:W1:Y:S03]  /*4ef0*/  @!UP0 LDCU UR7, c[0x0][0x880] ;  /* 0x00011000ff0787ac */ /* 0x000e660008000800 */
[----:B------:R-:W-:Y:S01]  /*4f00*/  IMAD.U32 R10, RZ, RZ, UR8 ;  /* 0x00000008ff0a7e24 */ /* 0x000fe2000f8e00ff */
[----:B------:R-:W-:Y:S05]  /*4f10*/  MOV R11, UR9 ;  /* 0x00000009000b7c02 */ /* 0x000fea0008000f00 */
[----:B-----5:R3:W5:Y:S02]  /*4f20*/  @P0 LDG.E R49, desc[UR40][R10.64] ;  /* 0x000000280a310981 */ /* 0x020764000c1e1900 */
[----:B-1-3--:R-:W-:Y:S07]  /*4f30*/  @!P0 IMAD.U32 R49, RZ, RZ, UR7 ;  /* 0x00000007ff318e24 */ /* 0x00afee000f8e00ff */
.L_x_96:
[----:B-----5:R-:W-:Y:S01]  /*4f40*/  @!P4 FSETP.EQ.AND P5, PT, R49, RZ, PT ;  /* 0x000000ff3100c20b */ /* 0x020fe20003fa2000 */
[----:B------:R-:W-:Y:S01]  /*4f50*/  @!UPT UIADD3 URZ, UPT, UPT, URZ, URZ, URZ ;  /* 0x000000fffffff290 */ /* 0x000fe2000fffe0ff */
[----:B------:R-:W-:Y:S11]  /*4f60*/  @!P4 BRA `(.L_x_97) ;  /* 0x000000000014c947 */ /* 0x000ff60003800000 */
[----:B------:R-:W-:Y:S02]  /*4f70*/  LOP3.LUT P0, RZ, R96, 0xff, RZ, 0xc0, !PT ;  /* 0x000000ff60ff7812 */ /* 0x000fe4000780c0ff */
[----:B------:R-:W-:Y:S04]  /*4f80*/  PLOP3.LUT P5, PT, PT, PT, UP0, 0x80, 0x8 ;  /* 0x000000000008781c */ /* 0x000fe80003faf008 */
[----:B------:R-:W-:Y:S07]  /*4f90*/  PLOP3.LUT P5, PT, P5, PT, PT, 0x8, 0x80 ;  /* 0x000000000080781c */ /* 0x000fee0002fae170 */
[----:B------:R-:W-:Y:S11]  /*4fa0*/  @P0 FSETP.EQ.AND P5, PT, R49, RZ, PT ;  /* 0x000000ff3100020b */ /* 0x000ff60003fa2000 */
[----:B------:R-:W-:Y:S02]  /*4fb0*/  @!UPT UIADD3 URZ, UPT, UPT, URZ, URZ, URZ ;  /* 0x000000fffffff290 */ /* 0x000fe4000fffe0ff */
.L_x_97:
[----:B------:R-:W3:Y:S01]  /*4fc0*/  SYNCS.PHASECHK.TRANS64.TRYWAIT P4, [UR6+0x1b8], R26 ;  /* 0x0001b81aff0075a7 */ /* 0x000ee20008081106 */
[----:B------:R-:W-:Y:S01]  /*4fd0*/  @P3 SHF.R.U32.HI R27, RZ, 0x10, R21 ;  /* 0x00000010ff1b3819 */ /* 0x000fe20000011615 */
[----:B------:R-:W-:Y:S01]  /*4fe0*/  VIADD R29, R29, 0x1 ;  /* 0x000000011d1d7836 */ /* 0x000fe20000000000 */
[----:B------:R-:W5:Y:S08]  /*4ff0*/  LDC.64 R14, c[0x0][0xb10] ;  /* 0x0002c400ff0e7b82 */ /* 0x000f700000000a00 */
[----:B------:R-:W2:Y:S08]  /*5000*/  LDC.64 R10, c[0x0][0xb18] ;  /* 0x0002c600ff0a7b82 */ /* 0x000eb00000000a00 */
[----:B-1----:R-:W1:Y:S08]  /*5010*/  @!P1 LDC R0, c[0x0][0xb20] ;  /* 0x0002c800ff009b82 */ /* 0x002e700000000800 */
[----:B------:R-:W4:Y:S01]  /*5020*/  @!P1 LDC R3, c[0x0][0xb0c] ;  /* 0x0002c300ff039b82 */ /* 0x000f220000000800 */
[----:B-----5:R-:W-:Y:S05]  /*5030*/  @!P1 IMAD.HI.U32 R14, R13, R14, RZ ;  /* 0x0000000e0d0e9227 */ /* 0x020fea00078e00ff */
[----:B------:R-:W-:Y:S01]  /*5040*/  @!P1 SHF.R.U32.HI R14, RZ, R15, R14 ;  /* 0x0000000fff0e9219 */ /* 0x000fe2000001160e */
[----:B--2---:R-:W-:Y:S01]  /*5050*/  @!P1 IMAD.HI.U32 R11, R8, R11, RZ ;  /* 0x0000000b080b9227 */ /* 0x004fe200078e00ff */
[----:B------:R-:W-:Y:S04]  /*5060*/  @!P1 ISETP.NE.AND P0, PT, R10, 0x1, PT ;  /* 0x000000010a00980c */ /* 0x000fe80003f05270 */
[----:B-1----:R-:W-:Y:S02]  /*5070*/  @!P1 SHF.R.U32.HI R9, RZ, R0, R11 ;  /* 0x00000000ff099219 */ /* 0x002fe4000001160b */
[----:B----4-:R-:W-:Y:S02]  /*5080*/  @!P1 ISETP.NE.AND P2, PT, R3, 0x1, PT ;  /* 0x000000010300980c */ /* 0x010fe40003f45270 */
[----:B------:R-:W-:Y:S02]  /*5090*/  @!P1 SEL R9, R8, R9, !P0 ;  /* 0x0000000908099207 */ /* 0x000fe40004000000 */
[----:B------:R-:W-:Y:S02]  /*50a0*/  ELECT P0, URZ, PT ;  /* 0x0000000000ff782f */ /* 0x000fe40003800000 */
[----:B------:R-:W-:Y:S05]  /*50b0*/  @!P1 SEL R14, R13, R14, !P2 ;  /* 0x0000000e0d0e9207 */ /* 0x000fea0005000000 */
[----:B------:R-:W-:Y:S02]  /*50c0*/  @!P1 IMAD.IADD R0, R9, 0x1, -R14 ;  /* 0x0000000109009824 */ /* 0x000fe400078e0a0e */
[----:B------:R-:W-:Y:S02]  /*50d0*/  @!P1 IMAD.IADD R9, R14, 0x1, -R9 ;  /* 0x000000010e099824 */ /* 0x000fe400078e0a09 */
[----:B------:R-:W-:Y:S02]  /*50e0*/  @!P1 IMAD R13, R0, R3, R13 ;  /* 0x00000003000d9224 */ /* 0x000fe400078e020d */
[----:B------:R-:W-:Y:S01]  /*50f0*/  @!P1 IMAD R8, R9, R10, R8 ;  /* 0x0000000a09089224 */ /* 0x000fe200078e0208 */
[----:B---3--:R-:W-:Y:S06]  /*5100*/  @!P4 BRA `(.L_x_98) ;  /* 0x0000002c00ccc947 */ /* 0x008fec0003800000 */
.L_x_195:
[----:B------:R-:W-:Y:S01]  /*5110*/  PLOP3.LUT P5, PT, P5, P0, PT, 0xf2, 0x2f ;  /* 0x00000000002f781c */ /* 0x000fe20002fa1e72 */
[----:B------:R-:W-:Y:S01]  /*5120*/  UMOV UR14, 0x0 ;  /* 0x00000000000e7882 */ /* 0x000fe20000000000 */
[----:B------:R-:W-:Y:S01]  /*5130*/  LOP3.LUT R30, R30, 0x1, RZ, 0x3c, !PT ;  /* 0x000000011e1e7812 */ /* 0x000fe200078e3cff */
[----:B------:R-:W-:Y:S01]  /*5140*/  UMOV UR15, 0x10000000 ;  /* 0x10000000000f7882 */ /* 0x000fe20000000000 */
[----:B------:R-:W-:Y:S01]  /*5150*/  UMOV UR12, UR36 ;  /* 0x00000024000c7c82 */ /* 0x000fe20008000000 */
[----:B------:R-:W-:Y:S08]  /*5160*/  @P3 R2UR UR36, R27 ;  /* 0x000000001b2432ca */ /* 0x000ff000000e0000 */
[----:B-1----:R-:W-:Y:S01]  /*5170*/  @!P5 IADD3 R3, P0, PT, R32, 0x580, RZ ;  /* 0x000005802003d810 */ /* 0x002fe20007f1e0ff */
[----:B------:R-:W-:Y:S01]  /*5180*/  @!P5 IMAD.SHL.U32 R91, R91, 0x40, RZ ;  /* 0x000000405b5bd824 */ /* 0x000fe200078e00ff */
[----:B------:R-:W-:Y:S01]  /*5190*/  VOTEU.ALL UP1, P5 ;  /* 0x0000000000ff7886 */ /* 0x000fe20002820000 */
[----:B------:R-:W-:Y:S01]  /*51a0*/  @!P5 IMAD.SHL.U32 R97, R97, 0x40, RZ ;  /* 0x000000406161d824 */ /* 0x000fe200078e00ff */
[----:B------:R-:W-:Y:S01]  /*51b0*/  @!P5 R2UR UR8, R3 ;  /* 0x000000000308d2ca */ /* 0x000fe200000e0000 */
[----:B------:R-:W-:Y:S01]  /*51c0*/  @!P5 IMAD.X R0, RZ, RZ, R33, P0 ;  /* 0x000000ffff00d224 */ /* 0x000fe200000e0621 */
[----:B------:R-:W-:Y:S01]  /*51d0*/  @!P5 R2UR UR10, R91 ;  /* 0x000000005b0ad2ca */ /* 0x000fe200000e0000 */
[----:B------:R-:W-:Y:S01]  /*51e0*/  @!UP1 UIADD3 UR9, UPT, UPT, UR6, 0x1b0, URZ ;  /* 0x000001b006099890 */ /* 0x000fe2000fffe0ff */
[----:B------:R-:W-:Y:S01]  /*51f0*/  @!P5 R2UR UR11, R97 ;  /* 0x00000000610bd2ca */ /* 0x000fe200000e0000 */
[----:B------:R-:W-:Y:S01]  /*5200*/  IMAD.IADD R91, R8, 0x1, R79 ;  /* 0x00000001085b7824 */ /* 0x000fe200078e024f */
[----:B------:R-:W-:Y:S01]  /*5210*/  @!P5 R2UR UR7, R0 ;  /* 0x000000000007d2ca */ /* 0x000fe200000e0000 */
[----:B------:R-:W-:Y:S01]  /*5220*/  IMAD.IADD R97, R13, 0x1, R90 ;  /* 0x000000010d617824 */ /* 0x000fe200078e025a */
[C---:B------:R-:W-:Y:S04]  /*5230*/  ISETP.NE.AND P0, PT, R29.reuse, 0x2, PT ;  /* 0x000000021d00780c */ /* 0x040fe80003f05270 */
[----:B------:R-:W-:Y:S01]  /*5240*/  SEL R3, RZ, 0x1, P0 ;  /* 0x00000001ff037807 */ /* 0x000fe20000000000 */
[----:B------:R-:W-:Y:S01]  /*5250*/  IMAD.U32 R10, RZ, RZ, UR8 ;  /* 0x00000008ff0a7e24 */ /* 0x000fe2000f8e00ff */
[----:B------:R-:W-:Y:S01]  /*5260*/  @!UP1 UIADD3 UR8, UPT, UPT, UR6, 0x400, URZ ;  /* 0x0000040006089890 */ /* 0x000fe2000fffe0ff */
[----:B------:R-:W-:Y:S01]  /*5270*/  SEL R29, R29, RZ, P0 ;  /* 0x000000ff1d1d7207 */ /* 0x000fe20000000000 */
[----:B------:R-:W-:Y:S01]  /*5280*/  VOTEU.ALL UP1, P5 ;  /* 0x0000000000ff7886 */ /* 0x000fe20002820000 */
[----:B------:R-:W-:Y:S02]  /*5290*/  LOP3.LUT R28, R28, R3, RZ, 0x3c, !PT ;  /* 0x000000031c1c7212 */ /* 0x000fe400078e3cff */
[----:B------:R-:W-:Y:S01]  /*52a0*/  IMAD.U32 R11, RZ, RZ, UR7 ;  /* 0x00000007ff0b7e24 */ /* 0x000fe2000f8e00ff */
[----:B------:R-:W-:Y:S04]  /*52b0*/  @!P5 R2UR UR16, R10 ;  /* 0x000000000a10d2ca */ /* 0x000fe800000e0000 */
[----:B------:R-:W-:Y:S11]  /*52c0*/  @!P5 R2UR UR17, R11 ;  /* 0x000000000b11d2ca */ /* 0x000ff600000e0000 */
[----:B------:R-:W-:Y:S02]  /*52d0*/  @!UPT UIADD3 URZ, UPT, UPT, URZ, URZ, URZ ;  /* 0x000000fffffff290 */ /* 0x000fe4000fffe0ff */
[----:B------:R3:W-:Y:S01]  /*52e0*/  @!UP1 UTMALDG.3D [UR8], [UR16], desc[UR14] ;  /* 0x00000e08100095b4 */ /* 0x0007e20008011000 */
[----:B------:R3:W-:Y:S01]  /*52f0*/  @!P5 SYNCS.ARRIVE.TRANS64.RED.A0TR RZ, [UR6+0x1b0], R25 ;  /* 0x0001b019ffffd9a7 */ /* 0x0007e20008300406 */
[----:B------:R-:W-:Y:S01]  /*5300*/  UPLOP3.LUT UP1, UPT, UPT, UPT, UPT, 0x80, 0x8 ;  /* 0x000000000008789c */ /* 0x000fe20003f2f070 */
[----:B------:R-:W-:Y:S01]  /*5310*/  SYNCS.ARRIVE.TRANS64.RED.A1T0 RZ, [UR37], RZ ;  /* 0x000000ffffff79a7 */ /* 0x000fe20008100425 */
[----:B------:R-:W-:Y:S09]  /*5320*/  @P3 BRA `(.L_x_99) ;  /* 0xfffffff400b43947 */ /* 0x000ff2000383ffff */
[----:B------:R-:W-:Y:S07]  /*5330*/  MOV R0, UR6 ;  /* 0x0000000600007c02 */ /* 0x000fee0008000f00 */
.L_x_100:
[----:B-1----:R-:W-:-:S04]  /*5340*/  SHF.L.U32 R3, R30, 0x1f, RZ ;  /* 0x0000001f1e037819 */ /* 0x002fc800000006ff */
[----:B------:R1:W2:Y:S03]  /*5350*/  SYNCS.PHASECHK.TRANS64.TRYWAIT P0, [R0+URZ+0x1b8], R3 ;  /* 0x0001b803000075a7 */ /* 0x0002a600080011ff */
[----:B--2---:R-:W-:Y:S05]  /*5360*/  @!P0 NANOSLEEP.SYNCS 0x989680 ;  /* 0x009896800000895d */ /* 0x004fea0003900000 */
[----:B------:R-:W2:Y:S02]  /*5370*/  @!P0 SYNCS.PHASECHK.TRANS64 P0, [R0+URZ+0x1b8], R3 ;  /* 0x0001b803000085a7 */ /* 0x000ea400080010ff */
[----:B--23--:R-:W-:Y:S05]  /*5380*/  @P0 EXIT ;  /* 0x000000000000094d */ /* 0x00cfea0003800000 */
[----:B------:R-:W-:Y:S05]  /*5390*/  BRA `(.L_x_100) ;  /* 0xfffffffc00e87947 */ /* 0x000fea000383ffff */
.L_x_91:
[----:B------:R-:W-:-:S06]  /*53a0*/  UISETP.GE.AND UP1, UPT, UR8, 0x4, UPT ;  /* 0x000000040800788c */ /* 0x000fcc000bf26270 */
[----:B------:R-:W-:-:S13]  /*53b0*/  PLOP3.LUT P0, PT, PT, PT, UP1, 0x80, 0x8 ;  /* 0x000000000008781c */ /* 0x000fda0003f0f018 */
[----:B------:R-:W-:Y:S05]  /*53c0*/  @!P0 EXIT ;  /* 0x000000000000894d */ /* 0x000fea0003800000 */
[----:B------:R-:W-:Y:S01]  /*53d0*/  BAR.SYNC.DEFER_BLOCKING 0x6, 0xa0 ;  /* 0x0182800000007b1d */ /* 0x000fe20000010000 */
[C---:B------:R-:W-:Y:S02]  /*53e0*/  IMAD.SHL.U32 R5, R101.reuse, 0x40, RZ ;  /* 0x0000004065057824 */ /* 0x040fe400078e00ff */
[----:B------:R-:W-:Y:S02]  /*53f0*/  HFMA2 R111, -RZ, RZ, 0, 0 ;  /* 0x00000000ff6f7431 */ /* 0x000fe400000001ff */
[C---:B------:R-:W-:Y:S01]  /*5400*/  IMAD.SHL.U32 R0, R101.reuse, 0x20, RZ ;  /* 0x0000002065007824 */ /* 0x040fe200078e00ff */
[----:B------:R-:W-:Y:S01]  /*5410*/  CS2R R106, SRZ ;  /* 0x00000000006a7805 */ /* 0x000fe2000001ff00 */
[----:B------:R-:W-:Y:S01]  /*5420*/  IMAD.SHL.U32 R2, R101, 0x2, RZ ;  /* 0x0000000265027824 */ /* 0x000fe200078e00ff */
[----:B------:R-:W-:Y:S01]  /*5430*/  UMOV UR43, 0x400 ;  /* 0x00000400002b7882 */ /* 0x000fe20000000000 */
[----:B------:R-:W1:Y:S01]  /*5440*/  LDC R99, c[0x0][0x370] ;  /* 0x0000dc00ff637b82 */ /* 0x000e620000000800 */
[----:B------:R-:W-:Y:S01]  /*5450*/  ULEA UR43, UR37, UR43, 0x18 ;  /* 0x0000002b252b7291 */ /* 0x000fe2000f8ec0ff */
[----:B------:R-:W-:Y:S01]  /*5460*/  LOP3.LUT R7, R5, 0x180, RZ, 0xc0, !PT ;  /* 0x0000018005077812 */ /* 0x000fe200078ec0ff */
[C---:B------:R-:W-:Y:S01]  /*5470*/  IMAD.SHL.U32 R103, R101.reuse, 0x8, RZ ;  /* 0x0000000865677824 */ /* 0x040fe200078e00ff */
[----:B------:R-:W-:Y:S01]  /*5480*/  LOP3.LUT R0, R0, 0xc00, RZ, 0xc0, !PT ;  /* 0x00000c0000007812 */ /* 0x000fe200078ec0ff */
[----:B------:R-:W-:Y:S01]  /*5490*/  IMAD.U32 R46, R101, 0x10000, RZ ;  /* 0x00010000652e7824 */ /* 0x000fe200078e00ff */
[----:B------:R-:W-:Y:S01]  /*54a0*/  LOP3.LUT R2, R7, 0x20, R2, 0xf8, !PT ;  /* 0x0000002007027812 */ /* 0x000fe200078ef802 */
[----:B------:R-:W-:Y:S01]  /*54b0*/  UIADD3 UR4, UPT, UPT, UR43, 0x1400, URZ ;  /* 0x000014002b047890 */ /* 0x000fe2000fffe0ff */
[----:B------:R-:W2:Y:S01]  /*54c0*/  LDC R42, c[0x0][0xb0c] ;  /* 0x0002c300ff2a7b82 */ /* 0x000ea20000000800 */
[----:B------:R-:W-:Y:S01]  /*54d0*/  LOP3.LUT R0, R0, 0x40, R5, 0xf8, !PT ;  /* 0x0000004000007812 */ /* 0x000fe200078ef805 */
[----:B------:R-:W-:Y:S01]  /*54e0*/  IMAD.MOV.U32 R44, RZ, RZ, RZ ;  /* 0x000000ffff2c7224 */ /* 0x000fe200078e00ff */
[----:B------:R-:W-:Y:S01]  /*54f0*/  LOP3.LUT R103, R2, 0x30, R103, 0x78, !PT ;  /* 0x0000003002677812 */ /* 0x000fe200078e7867 */
[----:B------:R-:W-:Y:S01]  /*5500*/  IMAD.MOV.U32 R108, RZ, RZ, RZ ;  /* 0x000000ffff6c7224 */ /* 0x000fe200078e00ff */
[----:B------:R-:W-:Y:S01]  /*5510*/  LOP3.LUT R0, R0, 0x200, R5, 0xf8, !PT ;  /* 0x0000020000007812 */ /* 0x000fe200078ef805 */
[----:B------:R-:W-:Y:S01]  /*5520*/  IMAD.SHL.U32 R5, R101, 0x10, RZ ;  /* 0x0000001065057824 */ /* 0x000fe200078e00ff */
[----:B------:R-:W-:Y:S01]  /*5530*/  LOP3.LUT R46, R46, 0x600000, RZ, 0xc0, !PT ;  /* 0x006000002e2e7812 */ /* 0x000fe200078ec0ff */
[----:B------:R-:W4:Y:S01]  /*5540*/  LDC R98, c[0x0][0xb20] ;  /* 0x0002c800ff627b82 */ /* 0x000f220000000800 */
[----:B------:R-:W3:Y:S01]  /*5550*/  LDS R3, [UR43+0x280] ;  /* 0x0002802bff037984 */ /* 0x000ee20008000800 */
[----:B------:R-:W-:Y:S01]  /*5560*/  LOP3.LUT R103, R0, R103, RZ, 0xfc, !PT ;  /* 0x0000006700677212 */ /* 0x000fe200078efcff */
[----:B------:R-:W-:Y:S01]  /*5570*/  IMAD.U32 R109, RZ, RZ, UR4 ;  /* 0x00000004ff6d7e24 */ /* 0x000fe2000f8e00ff */
[----:B------:R-:W-:Y:S01]  /*5580*/  LOP3.LUT R5, R5, 0x20, RZ, 0xc0, !PT ;  /* 0x0000002005057812 */ /* 0x000fe200078ec0ff */
[----:B------:R-:W1:Y:S01]  /*5590*/  LDCU.64 UR46, c[0x0][0x348] ;  /* 0x00006900ff2e77ac */ /* 0x000e620008000a00 */
[----:B------:R-:W-:-:S02]  /*55a0*/  IADD3 R102, PT, PT, R103, UR43, RZ ;  /* 0x0000002b67667c10 */ /* 0x000fc4000fffe0ff */
[----:B------:R-:W1:Y:S01]  /*55b0*/  LDC R41, c[0x0][0xb30] ;  /* 0x0002cc00ff297b82 */ /* 0x000e620000000800 */
[----:B------:R-:W1:Y:S01]  /*55c0*/  LDCU.64 UR38, c[0x0][0x888] ;  /* 0x00011100ff2677ac */ /* 0x000e620008000a00 */
[----:B------:R-:W-:Y:S01]  /*55d0*/  IADD3 R102, PT, PT, -R5, 0x400, R102 ;  /* 0x0000040005667810 */ /* 0x000fe20007ffe166 */
[----:B------:R-:W-:-:S05]  /*55e0*/  UIADD3 UR42, UPT, UPT, UR43, 0x400, URZ ;  /* 0x000004002b2a7890 */ /* 0x000fca000fffe0ff */
[----:B------:R-:W1:Y:S08]  /*55f0*/  LDC.64 R88, c[0x0][0xb10] ;  /* 0x0002c400ff587b82 */ /* 0x000e700000000a00 */
[----:B------:R-:W1:Y:S08]  /*5600*/  LDC.64 R38, c[0x0][0xb18] ;  /* 0x0002c600ff267b82 */ /* 0x000e700000000a00 */
[----:B------:R-:W1:Y:S08]  /*5610*/  LDC.64 R84, c[0x0][0x888] ;  /* 0x00022200ff547b82 */ /* 0x000e700000000a00 */
[----:B------:R-:W1:Y:S01]  /*5620*/  LDC.64 R36, c[0x0][0xb28] ;  /* 0x0002ca00ff247b82 */ /* 0x000e620000000a00 */
[----:B---3--:R-:W-:-:S07]  /*5630*/  IMAD.IADD R46, R3, 0x1, R46 ;  /* 0x00000001032e7824 */ /* 0x008fce00078e022e */
[----:B------:R-:W3:Y:S08]  /*5640*/  LDC.64 R86, c[0x0][0x890] ;  /* 0x00022400ff567b82 */ /* 0x000ef00000000a00 */
[----:B------:R-:W1:Y:S08]  /*5650*/  LDC.64 R82, c[0x0][0x8b0] ;  /* 0x00022c00ff527b82 */ /* 0x000e700000000a00 */
[----:B------:R-:W1:Y:S08]  /*5660*/  LDC.64 R80, c[0x0][0x8a8] ;  /* 0x00022a00ff507b82 */ /* 0x000e700000000a00 */
[----:B--2-4-:R-:W1:Y:S02]  /*5670*/  LDC R100, c[0x0][0x374] ;  /* 0x0000dd00ff647b82 */ /* 0x014e640000000800 */
.L_x_118:
[----:B------:R-:W-:Y:S02]  /*5680*/  LEA R0, R111, UR43, 0x3 ;  /* 0x0000002b6f007c11 */ /* 0x000fe4000f8e18ff */
[----:B------:R-:W-:Y:S02]  /*5690*/  SHF.L.U32 R3, R107, 0x1f, RZ ;  /* 0x0000001f6b037819 */ /* 0x000fe400000006ff */
[----:B------:R-:W-:Y:S02]  /*56a0*/  LEA R16, R111, UR43, 0x4 ;  /* 0x0000002b6f107c11 */ /* 0x000fe4000f8e20ff */
[----:B--2---:R-:W2:Y:S02]  /*56b0*/  SYNCS.PHASECHK.TRANS64.TRYWAIT P0, [R0+URZ+0x1d0], R3 ;  /* 0x0001d003000075a7 */ /* 0x004ea400080011ff */
[----:B-12---:R-:W-:Y:S05]  /*56c0*/  @!P0 BRA `(.L_x_101) ;  /* 0x0000002800748947 */ /* 0x006fea0003800000 */
.L_x_196:
[----:B------:R-:W4:Y:S01]  /*56d0*/  LDC.64 R12, c[0x0][0xb10] ;  /* 0x0002c400ff0c7b82 */ /* 0x000f220000000a00 */
[----:B------:R-:W3:Y:S01]  /*56e0*/  LDS.128 R16, [R16+0x260] ;  /* 0x0002600010107984 */ /* 0x000ee20000000c00 */
[----:B-1----:R-:W-:Y:S01]  /*56f0*/  ISETP.NE.AND P1, PT, R41, 0x1, PT ;  /* 0x000000012900780c */ /* 0x002fe20003f25270 */
[----:B--2---:R-:W-:Y:S01]  /*5700*/  VIADD R0, R0, 0x1e0 ;  /* 0x000001e000007836 */ /* 0x004fe20000000000 */
[----:B------:R-:W-:Y:S04]  /*5710*/  ISETP.GE.AND P0, PT, R40, 0x1, PT ;  /* 0x000000012800780c */ /* 0x000fe80003f06270 */
[----:B------:R-:W1:Y:S01]  /*5720*/  LDC.64 R10, c[0x0][0xb18] ;  /* 0x0002c600ff0a7b82 */ /* 0x000e620000000a00 */
[----:B------:R-:W-:Y:S01]  /*5730*/  PRMT R0, RZ, 0x654, R0 ;  /* 0x00000654ff007816 */ /* 0x000fe20000000000 */
[----:B------:R-:W-:Y:S01]  /*5740*/  @!PT LDS RZ, [RZ] ;  /* 0x00000000fffff984 */ /* 0x000fe20000000800 */
[----:B------:R-:W-:Y:S01]  /*5750*/  @!PT LDS RZ, [RZ] ;  /* 0x00000000fffff984 */ /* 0x000fe20000000800 */
[----:B------:R-:W-:Y:S01]  /*5760*/  @!PT LDS RZ, [RZ] ;  /* 0x00000000fffff984 */ /* 0x000fe20000000800 */
[----:B------:R-:W-:Y:S01]  /*5770*/  @!PT LDS RZ, [RZ] ;  /* 0x00000000fffff984 */ /* 0x000fe20000000800 */
[----:B------:R2:W-:Y:S06]  /*5780*/  MEMBAR.ALL.CTA ;  /* 0x0000000000007992 */ /* 0x0005ec0000008000 */
[----:B--2---:R-:W2:Y:S01]  /*5790*/  FENCE.VIEW.ASYNC.S ;  /* 0x00000000000073c6 */ /* 0x004ea20000000000 */
[----:B------:R-:W1:Y:S08]  /*57a0*/  @!P1 LDC R14, c[0x0][0xb20] ;  /* 0x0002c800ff0e9b82 */ /* 0x000e700000000800 */
[----:B------:R-:W1:Y:S01]  /*57b0*/  @!P1 LDC R9, c[0x0][0xb0c] ;  /* 0x0002c300ff099b82 */ /* 0x000e620000000800 */
[----:B--2---:R2:W-:Y:S01]  /*57c0*/  SYNCS.ARRIVE.TRANS64.RED.A1T0 RZ, [R0+URZ], RZ ;  /* 0x000000ff00ff79a7 */ /* 0x0045e200081004ff */
[----:B---3--:R-:W-:Y:S04]  /*57d0*/  LOP3.LUT P4, RZ, R18, 0x1, RZ, 0xc0, !PT ;  /* 0x0000000112ff7812 */ /* 0x008fe8000788c0ff */
[----:B------:R-:W-:Y:S09]  /*57e0*/  P2R R110, PR, RZ, 0x10 ;  /* 0x00000010ff6e7803 */ /* 0x000ff20000000000 */
[----:B------:R-:W-:Y:S02]  /*57f0*/  @P4 MOV R45, R16 ;  /* 0x00000010002d4202 */ /* 0x000fe40000000f00 */
[----:B------:R-:W-:Y:S01]  /*5800*/  @P4 LOP3.LUT R43, R17, 0xffff, RZ, 0xc0, !PT ;  /* 0x0000ffff112b4812 */ /* 0x000fe200078ec0ff */
[----:B--2-4-:R-:W-:Y:S06]  /*5810*/  @!P0 BRA `(.L_x_102) ;  /* 0x0000000000a48947 */ /* 0x014fec0003800000 */
[----:B------:R-:W-:Y:S01]  /*5820*/  IMAD.HI.U32 R21, R100, R39, RZ ;  /* 0x0000002764157227 */ /* 0x000fe200078e00ff */
[----:B------:R-:W-:Y:S02]  /*5830*/  ISETP.NE.AND P0, PT, R38, 0x1, PT ;  /* 0x000000012600780c */ /* 0x000fe40003f05270 */
[----:B------:R-:W-:Y:S01]  /*5840*/  ISETP.NE.AND P2, PT, R40, 0x1, PT ;  /* 0x000000012800780c */ /* 0x000fe20003f45270 */
[----:B------:R-:W-:Y:S01]  /*5850*/  IMAD.HI.U32 R20, R99, R88, RZ ;  /* 0x0000005863147227 */ /* 0x000fe200078e00ff */
[----:B------:R-:W-:Y:S02]  /*5860*/  SHF.R.U32.HI R21, RZ, R98, R21 ;  /* 0x00000062ff157219 */ /* 0x000fe40000011615 */
[----:B------:R-:W-:Y:S01]  /*5870*/  ISETP.NE.AND P3, PT, R42, 0x1, PT ;  /* 0x000000012a00780c */ /* 0x000fe20003f65270 */
[----:B------:R-:W-:Y:S01]  /*5880*/  IMAD.HI.U32 R24, R45, R88, RZ ;  /* 0x000000582d187227 */ /* 0x000fe200078e00ff */
[----:B------:R-:W-:Y:S02]  /*5890*/  SHF.R.U32.HI R20, RZ, R89, R20 ;  /* 0x00000059ff147219 */ /* 0x000fe40000011614 */
[----:B------:R-:W-:Y:S01]  /*58a0*/  SEL R3, R100, R21, !P0 ;  /* 0x0000001564037207 */ /* 0x000fe20004000000 */
[----:B------:R-:W-:Y:S01]  /*58b0*/  IMAD.HI.U32 R21, R43, R39, RZ ;  /* 0x000000272b157227 */ /* 0x000fe200078e00ff */
[----:B------:R-:W-:Y:S02]  /*58c0*/  SEL R7, R99, R20, !P3 ;  /* 0x0000001463077207 */ /* 0x000fe40005800000 */
[----:B------:R-:W-:Y:S01]  /*58d0*/  SHF.R.U32.HI R24, RZ, R89, R24 ;  /* 0x00000059ff187219 */ /* 0x000fe20000011618 */
[-C--:B------:R-:W-:Y:S04]  /*58e0*/  IMAD.HI.U32 R20, R3, R36.reuse, RZ ;  /* 0x0000002403147227 */ /* 0x080fe800078e00ff */
[----:B------:R-:W-:Y:S01]  /*58f0*/  IMAD.HI.U32 R22, R7, R36, RZ ;  /* 0x0000002407167227 */ /* 0x000fe200078e00ff */
[-C--:B------:R-:W-:Y:S02]  /*5900*/  @P2 SHF.R.U32.HI R3, RZ, R37.reuse, R20 ;  /* 0x00000025ff032219 */ /* 0x080fe40000011614 */
[----:B------:R-:W-:Y:S02]  /*5910*/  SHF.R.U32.HI R20, RZ, R98, R21 ;  /* 0x00000062ff147219 */ /* 0x000fe40000011615 */
[----:B------:R-:W-:Y:S01]  /*5920*/  @P2 SHF.R.U32.HI R7, RZ, R37, R22 ;  /* 0x00000025ff072219 */ /* 0x000fe20000011616 */
[C---:B------:R-:W-:Y:S01]  /*5930*/  IMAD R2, R40.reuse, R3, RZ ;  /* 0x0000000328027224 */ /* 0x040fe200078e02ff */
[----:B------:R-:W-:Y:S02]  /*5940*/  SEL R5, R43, R20, !P0 ;  /* 0x000000142b057207 */ /* 0x000fe40004000000 */
[----:B------:R-:W-:Y:S01]  /*5950*/  SEL R3, R45, R24, !P3 ;  /* 0x000000182d037207 */ /* 0x000fe20005800000 */
[----:B------:R-:W-:Y:S01]  /*5960*/  IMAD R4, R40, R7, RZ ;  /* 0x0000000728047224 */ /* 0x000fe200078e02ff */
[C---:B------:R-:W-:Y:S01]  /*5970*/  ISETP.GE.AND P0, PT, R5.reuse, R2, PT ;  /* 0x000000020500720c */ /* 0x040fe20003f06270 */
[----:B------:R-:W-:Y:S03]  /*5980*/  IMAD.HI.U32 R6, R5, R36, RZ ;  /* 0x0000002405067227 */ /* 0x000fe600078e00ff */
[----:B------:R-:W-:Y:S01]  /*5990*/  ISETP.GE.OR P0, PT, R3, R4, P0 ;  /* 0x000000040300720c */ /* 0x000fe20000706670 */
[----:B------:R-:W-:Y:S01]  /*59a0*/  IMAD.MOV R4, RZ, RZ, -R3 ;  /* 0x000000ffff047224 */ /* 0x000fe200078e0a03 */
[-C--:B------:R-:W-:Y:S03]  /*59b0*/  SHF.R.U32.HI R6, RZ, R37.reuse, R6 ;  /* 0x00000025ff067219 */ /* 0x080fe60000011606 */
[----:B------:R-:W-:Y:S01]  /*59c0*/  IMAD R45, R42, R4, R45 ;  /* 0x000000042a2d7224 */ /* 0x000fe200078e022d */
[----:B------:R-:W-:Y:S05]  /*59d0*/  SEL R15, R5, R6, !P2 ;  /* 0x00000006050f7207 */ /* 0x000fea0005000000 */
[----:B------:R-:W-:Y:S02]  /*59e0*/  IMAD.MOV R6, RZ, RZ, -R15 ;  /* 0x000000ffff067224 */ /* 0x000fe400078e0a0f */
[C---:B------:R-:W-:Y:S04]  /*59f0*/  @!P0 IMAD.HI.U32 R2, R3.reuse, R36, RZ ;  /* 0x0000002403028227 */ /* 0x040fe800078e00ff */
[----:B------:R-:W-:Y:S01]  /*5a00*/  IMAD R6, R40, R6, R5 ;  /* 0x0000000628067224 */ /* 0x000fe200078e0205 */
[----:B------:R-:W-:Y:S04]  /*5a10*/  @!P0 SHF.R.U32.HI R2, RZ, R37, R2 ;  /* 0x00000025ff028219 */ /* 0x000fe80000011602 */
[----:B------:R-:W-:Y:S02]  /*5a20*/  @!P0 SEL R0, R3, R2, !P2 ;  /* 0x0000000203008207 */ /* 0x000fe40005000000 */
[----:B------:R-:W-:Y:S02]  /*5a30*/  IADD3 R2, PT, PT, -R5, RZ, RZ ;  /* 0x000000ff05027210 */ /* 0x000fe40007ffe1ff */
[----:B------:R-:W-:Y:S01]  /*5a40*/  @!P0 IADD3 R8, PT, PT, R15, -R0, RZ ;  /* 0x800000000f088210 */ /* 0x000fe20007ffe0ff */
[----:B------:R-:W-:Y:S02]  /*5a50*/  @!P0 IMAD R0, R7, R6, R0 ;  /* 0x0000000607008224 */ /* 0x000fe400078e0200 */
[----:B------:R-:W-:Y:S02]  /*5a60*/  IMAD R43, R38, R2, R43 ;  /* 0x00000002262b7224 */ /* 0x000fe400078e022b */
[----:B------:R-:W-:Y:S02]  /*5a70*/  @!P0 IMAD R5, R8, R40, R3 ;  /* 0x0000002808058224 */ /* 0x000fe400078e0203 */
[----:B------:R-:W-:Y:S04]  /*5a80*/  @!P0 IMAD.MOV.U32 R3, RZ, RZ, R0 ;  /* 0x000000ffff038224 */ /* 0x000fe800078e0000 */
[----:B------:R-:W-:Y:S02]  /*5a90*/  IMAD R45, R3, R42, R45 ;  /* 0x0000002a032d7224 */ /* 0x000fe400078e022d */
[----:B------:R-:W-:Y:S07]  /*5aa0*/  IMAD R43, R5, R38, R43 ;  /* 0x00000026052b7224 */ /* 0x000fee00078e022b */
.L_x_102:
[----:B------:R-:W-:Y:S01]  /*5ab0*/  @!P1 IMAD.HI.U32 R0, R45, R12, RZ ;  /* 0x0000000c2d009227 */ /* 0x000fe200078e00ff */
[----:B-1----:R-:W-:Y:S01]  /*5ac0*/  @!P1 ISETP.NE.AND P0, PT, R10, 0x1, PT ;  /* 0x000000010a00980c */ /* 0x002fe20003f05270 */
[----:B------:R-:W-:Y:S01]  /*5ad0*/  ULOP3.LUT UP0, URZ, UR42, 0x1b0, URZ, 0xc0, !UPT ;  /* 0x000001b02aff7892 */ /* 0x000fe2000f80c0ff */
[----:B------:R-:W-:Y:S01]  /*5ae0*/  @!P1 ISETP.NE.AND P2, PT, R9, 0x1, PT ;  /* 0x000000010900980c */ /* 0x000fe20003f45270 */
[----:B------:R-:W-:Y:S01]  /*5af0*/  @!P1 IMAD.HI.U32 R3, R43, R11, RZ ;  /* 0x0000000b2b039227 */ /* 0x000fe200078e00ff */
[----:B------:R-:W-:Y:S02]  /*5b00*/  @!P1 SHF.R.U32.HI R0, RZ, R13, R0 ;  /* 0x0000000dff009219 */ /* 0x000fe40000011600 */
[----:B------:R-:W-:Y:S01]  /*5b10*/  @P4 SHF.R.U32.HI R105, RZ, 0x10, R17 ;  /* 0x00000010ff694819 */ /* 0x000fe20000011611 */
[----:B------:R-:W-:Y:S01]  /*5b20*/  VIADD R111, R111, 0x1 ;  /* 0x000000016f6f7836 */ /* 0x000fe20000000000 */
[----:B------:R-:W-:Y:S02]  /*5b30*/  @!P1 SHF.R.U32.HI R2, RZ, R14, R3 ;  /* 0x0000000eff029219 */ /* 0x000fe40000011603 */
[----:B------:R-:W-:Y:S02]  /*5b40*/  @!P1 SEL R3, R45, R0, !P2 ;  /* 0x000000002d039207 */ /* 0x000fe40005000000 */
[----:B------:R-:W-:Y:S05]  /*5b50*/  @!P1 SEL R2, R43, R2, !P0 ;  /* 0x000000022b029207 */ /* 0x000fea0004000000 */
[----:B------:R-:W-:Y:S02]  /*5b60*/  @!P1 IMAD.IADD R0, R2, 0x1, -R3 ;  /* 0x0000000102009824 */ /* 0x000fe400078e0a03 */
[----:B------:R-:W-:Y:S02]  /*5b70*/  @!P1 IMAD.IADD R2, R3, 0x1, -R2 ;  /* 0x0000000103029824 */ /* 0x000fe400078e0a02 */
[----:B------:R-:W-:Y:S02]  /*5b80*/  @!P1 IMAD R45, R0, R9, R45 ;  /* 0x00000009002d9224 */ /* 0x000fe400078e022d */
[----:B------:R-:W-:Y:S01]  /*5b90*/  @!P1 IMAD R43, R2, R10, R43 ;  /* 0x0000000a022b9224 */ /* 0x000fe200078e022b */
[----:B------:R-:W-:Y:S06]  /*5ba0*/  BRA.U !UP0, `(.L_x_103) ;  /* 0x0000000108407547 */ /* 0x000fec000b800000 */
[----:B------:R-:W1:Y:S01]  /*5bb0*/  LDCU.64 UR8, c[0x4][0x80] ;  /* 0x01001000ff0877ac */ /* 0x000e620008000a00 */
[----:B------:R-:W-:Y:S01]  /*5bc0*/  MOV R3, 0x0 ;  /* 0x0000000000037802 */ /* 0x000fe20000000f00 */
[----:B------:R-:W-:Y:S02]  /*5bd0*/  HFMA2 R12, -RZ, RZ, 0, 5.9604644775390625e-08 ;  /* 0x00000001ff0c7431 */ /* 0x000fe400000001ff */
[----:B------:R-:W-:Y:S02]  /*5be0*/  IMAD.MOV.U32 R8, RZ, RZ, 0x70 ;  /* 0x00000070ff087424 */ /* 0x000fe400078e00ff */
[----:B------:R-:W-:Y:S01]  /*5bf0*/  IMAD.MOV.U32 R13, RZ, RZ, RZ ;  /* 0x000000ffff0d7224 */ /* 0x000fe200078e00ff */
[----:B------:R-:W2:Y:S01]  /*5c00*/  LDCU.64 UR6, c[0x4][0x88] ;  /* 0x01001100ff0677ac */ /* 0x000ea20008000a00 */
[----:B------:R-:W3:Y:S01]  /*5c10*/  LDC.64 R2, c[0x4][R3] ;  /* 0x0100000003027b82 */ /* 0x000ee20000000a00 */
[----:B------:R-:W4:Y:S01]  /*5c20*/  LDCU.64 UR4, c[0x4][0x8] ;  /* 0x01000100ff0477ac */ /* 0x000f220008000a00 */
[----:B-1----:R-:W-:Y:S01]  /*5c30*/  MOV R5, UR9 ;  /* 0x0000000900057c02 */ /* 0x002fe20008000f00 */
[----:B------:R-:W-:Y:S01]  /*5c40*/  IMAD.U32 R4, RZ, RZ, UR8 ;  /* 0x00000008ff047e24 */ /* 0x000fe2000f8e00ff */
[----:B--2---:R-:W-:Y:S01]  /*5c50*/  MOV R7, UR7 ;  /* 0x0000000700077c02 */ /* 0x004fe20008000f00 */
[----:B------:R-:W-:Y:S01]  /*5c60*/  IMAD.U32 R6, RZ, RZ, UR6 ;  /* 0x00000006ff067e24 */ /* 0x000fe2000f8e00ff */
[----:B----4-:R-:W-:Y:S01]  /*5c70*/  MOV R11, UR5 ;  /* 0x00000005000b7c02 */ /* 0x010fe20008000f00 */
[----:B------:R-:W-:Y:S02]  /*5c80*/  IMAD.U32 R10, RZ, RZ, UR4 ;  /* 0x00000004ff0a7e24 */ /* 0x000fe4000f8e00ff */
[----:B------:R-:W-:Y:S07]  /*5c90*/  LEPC R20, `(.L_x_103) ;  /* 0x000000001014794e */ /* 0x000fee0000000000 */
[----:B---3-5:R-:W-:Y:S05]  /*5ca0*/  CALL.ABS.NOINC R2 ;  /* 0x0000000002007343 */ /* 0x028fea0003c00000 */
.L_x_103:
[----:B------:R-:W-:Y:S01]  /*5cb0*/  LOP3.LUT P0, RZ, R109, 0x1b0, RZ, 0xc0, !PT ;  /* 0x000001b06dff7812 */ /* 0x000fe2000780c0ff */
[----:B------:R-:W-:Y:S11]  /*5cc0*/  BSSY.RECONVERGENT B6, `(.L_x_104) ;  /* 0x0000013000067945 */ /* 0x000ff60003800200 */
[----:B------:R-:W-:Y:S01]  /*5cd0*/  @!UPT UIADD3 URZ, UPT, UPT, URZ, URZ, URZ ;  /* 0x000000fffffff290 */ /* 0x000fe2000fffe0ff */
[----:B------:R-:W-:Y:S05]  /*5ce0*/  @!P0 BRA `(.L_x_105) ;  /* 0x0000000000408947 */ /* 0x000fea0003800000 */
        /* <DEDUP_REMOVED lines=16> */
.L_x_105:
[----:B------:R-:W-:Y:S05]  /*5df0*/  BSYNC.RECONVERGENT B6 ;  /* 0x0000000000067941 */ /* 0x000fea0003800200 */
.L_x_104:
[----:B------:R-:W-:Y:S01]  /*5e00*/  ISETP.NE.U32.AND P3, PT, R86, RZ, PT ;  /* 0x000000ff5600720c */ /* 0x000fe20003f65070 */
[----:B------:R-:W-:Y:S01]  /*5e10*/  UISETP.NE.AND UP1, UPT, UR44, URZ, UPT ;  /* 0x000000ff2c00728c */ /* 0x000fe2000bf25270 */
[----:B------:R-:W-:Y:S02]  /*5e20*/  ISETP.NE.U32.AND P4, PT, R82, RZ, PT ;  /* 0x000000ff5200720c */ /* 0x000fe40003f85070 */
[----:B------:R-:W-:Y:S02]  /*5e30*/  ISETP.NE.AND.EX P3, PT, R87, RZ, PT, P3 ;  /* 0x000000ff5700720c */ /* 0x000fe40003f65330 */
[----:B------:R-:W-:Y:S02]  /*5e40*/  PLOP3.LUT P1, PT, PT, PT, PT, 0x8, 0x80 ;  /* 0x000000000080781c */ /* 0x000fe40003f2e170 */
[----:B------:R-:W-:Y:S02]  /*5e50*/  PLOP3.LUT P0, PT, PT, PT, UP1, 0x80, 0x8 ;  /* 0x000000000008781c */ /* 0x000fe40003f0f018 */
[----:B------:R-:W-:Y:S02]  /*5e60*/  ISETP.NE.AND.EX P4, PT, R83, RZ, PT, P4 ;  /* 0x000000ff5300720c */ /* 0x000fe40003f85340 */
[----:B------:R-:W1:Y:S09]  /*5e70*/  @UP1 LDCU.64 UR4, c[0x0][0x888] ;  /* 0x00011100ff0417ac */ /* 0x000e720008000a00 */
[----:B------:R-:W-:Y:S01]  /*5e80*/  @P0 PLOP3.LUT P1, PT, P3, PT, PT, 0x80, 0x8 ;  /* 0x000000000008081c */ /* 0x000fe20001f2f070 */
[----:B-1----:R-:W-:Y:S04]  /*5e90*/  @UP1 UISETP.NE.U32.AND UP0, UPT, UR4, URZ, UPT ;  /* 0x000000ff0400128c */ /* 0x002fe8000bf05070 */
[----:B------:R-:W-:Y:S04]  /*5ea0*/  @UP1 UISETP.NE.AND.EX UP0, UPT, UR5, URZ, UPT, UP0 ;  /* 0x000000ff0500128c */ /* 0x000fe8000bf05300 */
[----:B------:R-:W-:Y:S01]  /*5eb0*/  @UP1 USEL UR4, URZ, 0xffffffff, UP0 ;  /* 0xffffffffff041887 */ /* 0x000fe20008000000 */
[----:B------:R-:W-:Y:S11]  /*5ec0*/  @!P3 BRA `(.L_x_106) ;  /* 0x00000000002cb947 */ /* 0x000ff60003800000 */
[----:B------:R-:W-:Y:S01]  /*5ed0*/  ISETP.NE.U32.AND P2, PT, R84, RZ, PT ;  /* 0x000000ff5400720c */ /* 0x000fe20003f45070 */
[----:B------:R-:W-:Y:S03]  /*5ee0*/  IMAD.MOV.U32 R96, RZ, RZ, 0x1 ;  /* 0x00000001ff607424 */ /* 0x000fe600078e00ff */
[----:B------:R-:W-:Y:S11]  /*5ef0*/  ISETP.NE.AND.EX P2, PT, R85, RZ, PT, P2 ;  /* 0x000000ff5500720c */ /* 0x000ff60003f45320 */
[----:B------:R-:W-:Y:S02]  /*5f00*/  @!UPT UIADD3 URZ, UPT, UPT, URZ, URZ, URZ ;  /* 0x000000fffffff290 */ /* 0x000fe4000fffe0ff */
[----:B------:R-:W1:Y:S01]  /*5f10*/  @P2 LDC.64 R2, c[0x0][0x888] ;  /* 0x00022200ff022b82 */ /* 0x000e620000000a00 */
[----:B------:R-:W-:Y:S04]  /*5f20*/  @P2 IMAD R0, R86, UR36, RZ ;  /* 0x0000002456002c24 */ /* 0x000fe8000f8e02ff */
[----:B-1----:R-:W-:Y:S04]  /*5f30*/  @P2 IMAD.WIDE R2, R0, 0x4, R2 ;  /* 0x0000000400022825 */ /* 0x002fe800078e0202 */
[----:B------:R-:W-:Y:S01]  /*5f40*/  HFMA2 R0, -RZ, RZ, 0, 5.9604644775390625e-08 ;  /* 0x00000001ff007431 */ /* 0x000fe200000001ff */
[----:B-----5:R1:W5:Y:S04]  /*5f50*/  @P2 LDG.E R49, desc[UR40][R2.64] ;  /* 0x0000002802312981 */ /* 0x020368000c1e1900 */
[----:B------:R-:W-:Y:S01]  /*5f60*/  @!P2 PRMT R96, R0, 0x7610, R96 ;  /* 0x000076100060a816 */ /* 0x000fe20000000060 */
[----:B-1----:R-:W2:Y:S06]  /*5f70*/  @!P2 LDC R49, c[0x0][0x880] ;  /* 0x00022000ff31ab82 */ /* 0x002eac0000000800 */
.L_x_106:
[----:B------:R-:W-:Y:S05]  /*5f80*/  @!P4 BRA `(.L_x_107) ;  /* 0x000000000020c947 */ /* 0x000fea0003800000 */
[----:B------:R-:W-:Y:S04]  /*5f90*/  ISETP.NE.U32.AND P2, PT, R80, RZ, PT ;  /* 0x000000ff5000720c */ /* 0x000fe80003f45070 */
[----:B------:R-:W-:Y:S11]  /*5fa0*/  ISETP.NE.AND.EX P2, PT, R81, RZ, PT, P2 ;  /* 0x000000ff5100720c */ /* 0x000ff60003f45320 */
[----:B------:R-:W-:Y:S02]  /*5fb0*/  @!UPT UIADD3 URZ, UPT, UPT, URZ, URZ, URZ ;  /* 0x000000fffffff290 */ /* 0x000fe4000fffe0ff */
[----:B------:R-:W1:Y:S01]  /*5fc0*/  @P2 LDC.64 R2, c[0x0][0x8a8] ;  /* 0x00022a00ff022b82 */ /* 0x000e620000000a00 */
[----:B------:R-:W-:Y:S04]  /*5fd0*/  @P2 IMAD R0, R82, UR36, RZ ;  /* 0x0000002452002c24 */ /* 0x000fe8000f8e02ff */
[----:B-1----:R-:W-:Y:S05]  /*5fe0*/  @P2 IMAD.WIDE R2, R0, 0x4, R2 ;  /* 0x0000000400022825 */ /* 0x002fea00078e0202 */
[----:B-----5:R1:W5:Y:S02]  /*5ff0*/  @P2 LDG.E R47, desc[UR40][R2.64] ;  /* 0x00000028022f2981 */ /* 0x020364000c1e1900 */
[----:B-1----:R-:W3:Y:S02]  /*6000*/  @!P2 LDC R47, c[0x0][0x8a0] ;  /* 0x00022800ff2fab82 */ /* 0x002ee40000000800 */
.L_x_107:
[----:B--2--5:R-:W-:Y:S01]  /*6010*/  @P0 FSETP.NEU.AND P4, PT, R49, RZ, PT ;  /* 0x000000ff3100020b */ /* 0x024fe20003f8d000 */
[----:B------:R-:W-:Y:S01]  /*6020*/  IMAD.U32 R0, RZ, RZ, UR4 ;  /* 0x00000004ff007e24 */ /* 0x000fe2000f8e00ff */
[----:B------:R-:W-:Y:S01]  /*6030*/  @P0 LOP3.LUT P2, RZ, R96, 0xff, RZ, 0xc0, !PT ;  /* 0x000000ff60ff0812 */ /* 0x000fe2000784c0ff */
[----:B------:R-:W-:Y:S01]  /*6040*/  BSSY B1, `(.L_x_108) ;  /* 0x0000039000017945 */ /* 0x000fe20003800000 */
[----:B------:R-:W-:Y:S02]  /*6050*/  @P0 SEL R9, RZ, 0xffffffff, P4 ;  /* 0xffffffffff090807 */ /* 0x000fe40002000000 */
[----:B------:R-:W-:Y:S02]  /*6060*/  CS2R R54, SRZ ;  /* 0x0000000000367805 */ /* 0x000fe4000001ff00 */
[----:B------:R-:W-:Y:S02]  /*6070*/  LEA R92, R44, UR43, 0x3 ;  /* 0x0000002b2c5c7c11 */ /* 0x000fe4000f8e18ff */
[----:B------:R-:W-:Y:S02]  /*6080*/  CS2R R52, SRZ ;  /* 0x0000000000347805 */ /* 0x000fe4000001ff00 */
[----:B------:R-:W-:Y:S02]  /*6090*/  @P1 SEL R9, R0, R9, !P2 ;  /* 0x0000000900091207 */ /* 0x000fe40005000000 */
[----:B------:R-:W-:Y:S02]  /*60a0*/  CS2R R58, SRZ ;  /* 0x00000000003a7805 */ /* 0x000fe4000001ff00 */
[----:B------:R-:W-:Y:S02]  /*60b0*/  SHF.L.U32 R7, R108, 0x1f, RZ ;  /* 0x0000001f6c077819 */ /* 0x000fe400000006ff */
[----:B------:R-:W-:Y:S02]  /*60c0*/  CS2R R56, SRZ ;  /* 0x0000000000387805 */ /* 0x000fe4000001ff00 */
[----:B------:R-:W-:Y:S02]  /*60d0*/  @P0 LOP3.LUT R9, R9, 0x1, RZ, 0xc0, !PT ;  /* 0x0000000109090812 */ /* 0x000fe400078ec0ff */
[C---:B------:R-:W-:Y:S02]  /*60e0*/  LEA.HI R5, R44.reuse, R44, RZ, 0x1 ;  /* 0x0000002c2c057211 */ /* 0x040fe400078f08ff */
[----:B------:R-:W-:Y:S02]  /*60f0*/  ISETP.NE.U32.OR P1, PT, R9, 0x1, !P0 ;  /* 0x000000010900780c */ /* 0x000fe40004725470 */
[----:B------:R-:W-:Y:S01]  /*6100*/  PLOP3.LUT P5, PT, PT, PT, PT, 0x8, 0x80 ;  /* 0x000000000080781c */ /* 0x000fe20003fae170 */
[C---:B------:R-:W-:Y:S01]  /*6110*/  IMAD.SHL.U32 R3, R5.reuse, 0x20, RZ ;  /* 0x0000002005037824 */ /* 0x040fe200078e00ff */
[----:B------:R-:W-:Y:S04]  /*6120*/  LOP3.LUT R5, R5, 0xffe, RZ, 0xc0, !PT ;  /* 0x00000ffe05057812 */ /* 0x000fe800078ec0ff */
[----:B------:R-:W-:Y:S01]  /*6130*/  LOP3.LUT R3, R3, 0xffffffc0, RZ, 0xc0, !PT ;  /* 0xffffffc003037812 */ /* 0x000fe200078ec0ff */
[----:B------:R-:W-:Y:S04]  /*6140*/  IMAD.IADD R32, R44, 0x1, -R5 ;  /* 0x000000012c207824 */ /* 0x000fe800078e0a05 */
[----:B------:R-:W-:Y:S01]  /*6150*/  @P1 SHF.L.U32 R2, R106, 0x1f, RZ ;  /* 0x0000001f6a021819 */ /* 0x000fe200000006ff */
[----:B------:R-:W-:Y:S03]  /*6160*/  IMAD.IADD R3, R46, 0x1, R3 ;  /* 0x000000012e037824 */ /* 0x000fe600078e0203 */
[----:B------:R-:W1:Y:S01]  /*6170*/  @P1 SYNCS.PHASECHK.TRANS64.TRYWAIT P0, [UR43+0x1b0], R2 ;  /* 0x0001b002ff0015a7 */ /* 0x000e62000800112b */
[----:B------:R-:W-:Y:S01]  /*6180*/  IMAD R32, R32, 0x100000, R3 ;  /* 0x0010000020207824 */ /* 0x000fe200078e0203 */
[----:B------:R2:W4:Y:S01]  /*6190*/  SYNCS.PHASECHK.TRANS64.TRYWAIT P4, [R92+URZ+0x1f0], R7 ;  /* 0x0001f0075c0075a7 */ /* 0x00052200080811ff */
[----:B-1----:R-:W-:Y:S01]  /*61a0*/  @P1 PLOP3.LUT P5, PT, P0, PT, PT, 0x8, 0x80 ;  /* 0x000000000080181c */ /* 0x002fe200007ae170 */
[----:B------:R-:W-:Y:S01]  /*61b0*/  @!UPT UIADD3 URZ, UPT, UPT, URZ, URZ, URZ ;  /* 0x000000fffffff290 */ /* 0x000fe2000fffe0ff */
[----:B--2---:R-:W-:Y:S11]  /*61c0*/  @!P1 BRA `(.L_x_109) ;  /* 0x0000000000809947 */ /* 0x004ff60003800000 */
[----:B------:R-:W-:Y:S01]  /*61d0*/  ISETP.NE.U32.AND P0, PT, RZ, UR38, PT ;  /* 0x00000026ff007c0c */ /* 0x000fe2000bf05070 */
[----:B------:R-:W-:Y:S01]  /*61e0*/  BSSY B0, `(.L_x_110) ;  /* 0x0000012000007945 */ /* 0x000fe20003800000 */
[----:B------:R-:W-:Y:S02]  /*61f0*/  FSETP.NEU.AND P2, PT, R49, RZ, PT ;  /* 0x000000ff3100720b */ /* 0x000fe40003f4d000 */
[----:B------:R-:W-:Y:S02]  /*6200*/  CS2R R58, SRZ ;  /* 0x00000000003a7805 */ /* 0x000fe4000001ff00 */
[----:B------:R-:W-:Y:S02]  /*6210*/  ISETP.NE.AND.EX P0, PT, RZ, UR39, PT, P0 ;  /* 0x00000027ff007c0c */ /* 0x000fe4000bf05300 */
[----:B------:R-:W-:Y:S02]  /*6220*/  CS2R R56, SRZ ;  /* 0x0000000000387805 */ /* 0x000fe4000001ff00 */
[----:B------:R-:W-:Y:S02]  /*6230*/  LOP3.LUT P1, RZ, R96, 0xff, RZ, 0xc0, !PT ;  /* 0x000000ff60ff7812 */ /* 0x000fe4000782c0ff */
[----:B------:R-:W-:Y:S02]  /*6240*/  CS2R R54, SRZ ;  /* 0x0000000000367805 */ /* 0x000fe4000001ff00 */
[----:B------:R-:W-:Y:S02]  /*6250*/  SEL R0, RZ, 0xffffffff, P2 ;  /* 0xffffffffff007807 */ /* 0x000fe40001000000 */
[----:B------:R-:W-:Y:S02]  /*6260*/  CS2R R52, SRZ ;  /* 0x0000000000347805 */ /* 0x000fe4000001ff00 */
[----:B------:R-:W-:Y:S04]  /*6270*/  SEL R3, RZ, 0xffffffff, P0 ;  /* 0xffffffffff037807 */ /* 0x000fe80000000000 */
[----:B------:R-:W-:Y:S04]  /*6280*/  @P3 SEL R0, R3, R0, !P1 ;  /* 0x0000000003003207 */ /* 0x000fe80004800000 */
[----:B------:R-:W-:Y:S04]  /*6290*/  LOP3.LUT R0, R0, 0x1, RZ, 0xc0, !PT ;  /* 0x0000000100007812 */ /* 0x000fe800078ec0ff */
[----:B------:R-:W-:Y:S01]  /*62a0*/  ISETP.NE.U32.AND P0, PT, R0, 0x1, PT ;  /* 0x000000010000780c */ /* 0x000fe20003f05070 */
[----:B------:R-:W-:Y:S01]  /*62b0*/  @!UPT UIADD3 URZ, UPT, UPT, URZ, URZ, URZ ;  /* 0x000000fffffff290 */ /* 0x000fe2000fffe0ff */
[----:B------:R-:W-:Y:S11]  /*62c0*/  @!P5 BRA `(.L_x_111) ;  /* 0x00000000000cd947 */ /* 0x000ff60003800000 */
[----:B------:R-:W-:Y:S04]  /*62d0*/  SHF.L.U32 R3, R106, 0x1f, RZ ;  /* 0x0000001f6a037819 */ /* 0x000fe800000006ff */
[----:B------:R-:W1:Y:S02]  /*62e0*/  SYNCS.PHASECHK.TRANS64.TRYWAIT P1, [UR43+0x1b0], R3 ;  /* 0x0001b003ff0075a7 */ /* 0x000e64000802112b */
[----:B-1----:R-:W-:Y:S05]  /*62f0*/  @!P1 BRA `(.L_x_112) ;  /* 0x0000001c007c9947 */ /* 0x002fea0003800000 */
.L_x_111:
[----:B------:R-:W-:Y:S05]  /*6300*/  BSYNC B0 ;  /* 0x0000000000007941 */ /* 0x000fea0003800000 */
.L_x_110:
[----:B------:R2:W1:Y:S01]  /*6310*/  @P0 LDS.128 R56, [R103+UR43+0x400] ;  /* 0x0004002b67380984 */ /* 0x0004620008000c00 */
[----:B------:R-:W-:Y:S01]  /*6320*/  UIADD3 UR4, UPT, UPT, UR43, 0x1b8, URZ ;  /* 0x000001b82b047890 */ /* 0x000fe2000fffe0ff */
[----:B------:R-:W-:Y:S02]  /*6330*/  LOP3.LUT R106, R106, 0x1, RZ, 0x3c, !PT ;  /* 0x000000016a6a7812 */ /* 0x000fe400078e3cff */
[----:B------:R2:W1:Y:S01]  /*6340*/  @P0 LDS.128 R52, [R102+0x10] ;  /* 0x0000100066340984 */ /* 0x0004620000000c00 */
[----:B------:R-:W-:Y:S01]  /*6350*/  UPRMT UR4, UR37, 0x654, UR4 ;  /* 0x0000065425047896 */ /* 0x000fe20008000004 */
[----:B------:R-:W-:Y:S01]  /*6360*/  @!PT LDS RZ, [RZ] ;  /* 0x00000000fffff984 */ /* 0x000fe20000000800 */
[----:B------:R-:W-:Y:S01]  /*6370*/  @!PT LDS RZ, [RZ] ;  /* 0x00000000fffff984 */ /* 0x000fe20000000800 */
[----:B------:R-:W-:Y:S01]  /*6380*/  @!PT LDS RZ, [RZ] ;  /* 0x00000000fffff984 */ /* 0x000fe20000000800 */
[----:B------:R-:W-:Y:S01]  /*6390*/  @!PT LDS RZ, [RZ] ;  /* 0x00000000fffff984 */ /* 0x000fe20000000800 */
[----:B------:R5:W-:Y:S06]  /*63a0*/  MEMBAR.ALL.CTA ;  /* 0x0000000000007992 */ /* 0x000bec0000008000 */
[----:B-----5:R-:W5:Y:S02]  /*63b0*/  FENCE.VIEW.ASYNC.S ;  /* 0x00000000000073c6 */ /* 0x020f640000000000 */
[----:B-----5:R-:W-:Y:S03]  /*63c0*/  SYNCS.ARRIVE.TRANS64.RED.A1T0 RZ, [UR4], RZ ;  /* 0x000000ffffff79a7 */ /* 0x020fe60008100404 */
.L_x_109:
[----:B------:R-:W-:Y:S05]  /*63d0*/  BSYNC B1 ;  /* 0x0000000000017941 */ /* 0x000fea0003800000 */
.L_x_108:
[----:B-1----:R-:W-:Y:S04]  /*63e0*/  SHF.R.U32.HI R3, RZ, 0x15, R32 ;  /* 0x00000015ff037819 */ /* 0x002fe80000011620 */
[----:B------:R-:W-:Y:S01]  /*63f0*/  LOP3.LUT P0, RZ, R3, 0x3, R104, 0x48, !PT ;  /* 0x0000000303ff7812 */ /* 0x000fe20007804868 */
[----:B------:R-:W-:Y:S01]  /*6400*/  @!UPT UIADD3 URZ, UPT, UPT, URZ, URZ, URZ ;  /* 0x000000fffffff290 */ /* 0x000fe2000fffe0ff */
[----:B----4-:R-:W-:Y:S11]  /*6410*/  @P4 BRA `(.L_x_113) ;  /* 0x0000000000084947 */ /* 0x010ff60003800000 */
[----:B------:R-:W1:Y:S02]  /*6420*/  SYNCS.PHASECHK.TRANS64.TRYWAIT P1, [R92+URZ+0x1f0], R7 ;  /* 0x0001f0075c0075a7 */ /* 0x000e6400080211ff */
[----:B-1----:R-:W-:Y:S05]  /*6430*/  @!P1 BRA `(.L_x_114) ;  /* 0x0000001c00449947 */ /* 0x002fea0003800000 */
.L_x_113:
[----:B------:R-:W-:Y:S05]  /*6440*/  @!P0 BRA `(.L_x_115) ;  /* 0x0000000000408947 */ /* 0x000fea0003800000 */
[----:B------:R-:W4:Y:S01]  /*6450*/  LDCU.64 UR8, c[0x4][0x70] ;  /* 0x01000e00ff0877ac */ /* 0x000f220008000a00 */
[----:B------:R-:W-:Y:S01]  /*6460*/  MOV R3, 0x0 ;  /* 0x0000000000037802 */ /* 0x000fe20000000f00 */
[----:B------:R-:W-:Y:S02]  /*6470*/  HFMA2 R12, -RZ, RZ, 0, 5.9604644775390625e-08 ;  /* 0x00000001ff0c7431 */ /* 0x000fe400000001ff */
[----:B------:R-:W-:Y:S02]  /*6480*/  IMAD.MOV.U32 R8, RZ, RZ, 0x192 ;  /* 0x00000192ff087424 */ /* 0x000fe400078e00ff */
[----:B------:R-:W-:Y:S01]  /*6490*/  IMAD.MOV.U32 R13, RZ, RZ, RZ ;  /* 0x000000ffff0d7224 */ /* 0x000fe200078e00ff */
[----:B------:R-:W1:Y:S01]  /*64a0*/  LDCU.64 UR6, c[0x4][0x78] ;  /* 0x01000f00ff0677ac */ /* 0x000e620008000a00 */
[----:B------:R-:W2:Y:S01]  /*64b0*/  LDC.64 R2, c[0x4][R3] ;  /* 0x0100000003027b82 */ /* 0x000ea20000000a00 */
[----:B------:R-:W5:Y:S01]  /*64c0*/  LDCU.64 UR4, c[0x4][0x10] ;  /* 0x01000200ff0477ac */ /* 0x000f620008000a00 */
[----:B----4-:R-:W-:Y:S01]  /*64d0*/  MOV R5, UR9 ;  /* 0x0000000900057c02 */ /* 0x010fe20008000f00 */
[----:B------:R-:W-:Y:S01]  /*64e0*/  IMAD.U32 R4, RZ, RZ, UR8 ;  /* 0x00000008ff047e24 */ /* 0x000fe2000f8e00ff */
[----:B-1----:R-:W-:Y:S01]  /*64f0*/  MOV R7, UR7 ;  /* 0x0000000700077c02 */ /* 0x002fe20008000f00 */
[----:B------:R-:W-:Y:S01]  /*6500*/  IMAD.U32 R6, RZ, RZ, UR6 ;  /* 0x00000006ff067e24 */ /* 0x000fe2000f8e00ff */
[----:B-----5:R-:W-:Y:S01]  /*6510*/  MOV R11, UR5 ;  /* 0x00000005000b7c02 */ /* 0x020fe20008000f00 */
[----:B------:R-:W-:Y:S02]  /*6520*/  IMAD.U32 R10, RZ, RZ, UR4 ;  /* 0x00000004ff0a7e24 */ /* 0x000fe4000f8e00ff */
[----:B------:R-:W-:Y:S07]  /*6530*/  LEPC R20, `(.L_x_115) ;  /* 0x000000001014794e */ /* 0x000fee0000000000 */
[----:B--23--:R-:W-:Y:S05]  /*6540*/  CALL.ABS.NOINC R2 ;  /* 0x0000000002007343 */ /* 0x00cfea0003c00000 */
.L_x_115:
[----:B------:R-:W-:Y:S01]  /*6550*/  LOP3.LUT P0, RZ, R101, 0x60, RZ, 0xc0, !PT ;  /* 0x0000006065ff7812 */ /* 0x000fe2000780c0ff */
[----:B------:R-:W-:Y:S05]  /*6560*/  WARPSYNC.ALL ;  /* 0x0000000000007948 */ /* 0x000fea0003800000 */
[----:B------:R-:W-:Y:S01]  /*6570*/  R2UR UR4, R32 ;  /* 0x00000000200472ca */ /* 0x000fe200000e0000 */
[----:B------:R-:W-:Y:S01]  /*6580*/  BSSY.RECONVERGENT B0, `(.L_x_116) ;  /* 0x00000a0000007945 */ /* 0x000fe20003800200 */
[-C--:B------:R-:W-:Y:S02]  /*6590*/  F2FP.F16.E4M3.UNPACK_B R50, R56.reuse ;  /* 0x00000038ff32723e */ /* 0x080fe400020006ff */
[----:B------:R-:W-:Y:S02]  /*65a0*/  F2FP.F16.E4M3.UNPACK_B R63, R56.H1 ;  /* 0x00000038ff3f723e */ /* 0x000fe400030006ff */
[-C--:B------:R-:W-:Y:S01]  /*65b0*/  F2FP.F16.E4M3.UNPACK_B R56, R57.reuse ;  /* 0x00000039ff38723e */ /* 0x080fe200020006ff */
[--C-:B------:R-:W-:Y:S01]  /*65c0*/  HADD2.F32 R48, -RZ, R50.reuse.H0_H0 ;  /* 0x20000032ff307230 */ /* 0x100fe20000004100 */
[----:B------:R-:W-:Y:S01]  /*65d0*/  F2FP.F16.E4M3.UNPACK_B R57, R57.H1 ;  /* 0x00000039ff39723e */ /* 0x000fe200030006ff */
[----:B------:R-:W-:Y:S01]  /*65e0*/  HADD2.F32 R50, -RZ, R50.H1_H1 ;  /* 0x30000032ff327230 */ /* 0x000fe20000004100 */
[-C--:B------:R-:W-:Y:S01]  /*65f0*/  F2FP.F16.E4M3.UNPACK_B R66, R52.reuse ;  /* 0x00000034ff42723e */ /* 0x080fe200020006ff */
[--C-:B------:R-:W-:Y:S01]  /*6600*/  HADD2.F32 R51, -RZ, R63.reuse.H0_H0 ;  /* 0x2000003fff337230 */ /* 0x100fe20000004100 */
[----:B------:R-:W-:Y:S01]  /*6610*/  F2FP.F16.E4M3.UNPACK_B R68, R52.H1 ;  /* 0x00000034ff44723e */ /* 0x000fe200030006ff */
[----:B-1----:R-:W-:Y:S01]  /*6620*/  LDTM.16dp32bit_t0_t15.x32 R4, tmem[UR4] ;  /* 0x00000004000479ee */ /* 0x002fe20008a80000 */
[----:B------:R-:W3:Y:S01]  /*6630*/  LDTM.16dp32bit_t16_t31.x32 R4, tmem[UR4+0x20] ;  /* 0x00002004000479ee */ /* 0x000ee20008aa0000 */
[----:B------:R-:W-:Y:S01]  /*6640*/  NOP ;  /* 0x0000000000007918 */ /* 0x000fe20000000000 */
[----:B------:R-:W-:Y:S01]  /*6650*/  R2UR UR5, R92 ;  /* 0x000000005c0572ca */ /* 0x000fe200000e0000 */
[--C-:B------:R-:W-:Y:S01]  /*6660*/  HADD2.F32 R65, -RZ, R66.reuse.H0_H0 ;  /* 0x20000042ff417230 */ /* 0x100fe20000004100 */
[----:B------:R-:W-:Y:S01]  /*6670*/  F2FP.F16.E4M3.UNPACK_B R61, R58 ;  /* 0x0000003aff3d723e */ /* 0x000fe200020006ff */
[----:B------:R-:W-:Y:S01]  /*6680*/  HADD2.F32 R67, -RZ, R66.H1_H1 ;  /* 0x30000042ff437230 */ /* 0x000fe20000004100 */
[-C--:B------:R-:W-:Y:S01]  /*6690*/  F2FP.F16.E4M3.UNPACK_B R70, R53.reuse ;  /* 0x00000035ff46723e */ /* 0x080fe200020006ff */
[----:B------:R-:W-:Y:S01]  /*66a0*/  HADD2.F32 R52, -RZ, R63.H1_H1 ;  /* 0x3000003fff347230 */ /* 0x000fe20000004100 */
[----:B------:R-:W-:Y:S01]  /*66b0*/  F2FP.F16.E4M3.UNPACK_B R72, R53.H1 ;  /* 0x00000035ff48723e */ /* 0x000fe200030006ff */
[----:B------:R-:W-:Y:S01]  /*66c0*/  HADD2.F32 R53, -RZ, R56.H0_H0 ;  /* 0x20000038ff357230 */ /* 0x000fe20000004100 */
[-C--:B------:R-:W-:Y:S01]  /*66d0*/  F2FP.F16.E4M3.UNPACK_B R74, R54.reuse ;  /* 0x00000036ff4a723e */ /* 0x080fe200020006ff */
[----:B------:R-:W-:Y:S01]  /*66e0*/  HADD2.F32 R69, -RZ, R70.H0_H0 ;  /* 0x20000046ff457230 */ /* 0x000fe20000004100 */
[----:B------:R-:W-:Y:S01]  /*66f0*/  F2FP.F16.E4M3.UNPACK_B R76, R54.H1 ;  /* 0x00000036ff4c723e */ /* 0x000fe200030006ff */
[----:B------:R-:W-:Y:S01]  /*6700*/  HADD2.F32 R54, -RZ, R56.H1_H1 ;  /* 0x30000038ff367230 */ /* 0x000fe20000004100 */
[----:B------:R-:W-:Y:S01]  /*6710*/  F2FP.F16.E4M3.UNPACK_B R60, R58.H1 ;  /* 0x0000003aff3c723e */ /* 0x000fe200030006ff */
[----:B------:R-:W-:Y:S01]  /*6720*/  UIADD3 UR5, UPT, UPT, UR5, 0x210, URZ ;  /* 0x0000021005057890 */ /* 0x000fe2000fffe0ff */
[----:B------:R-:W-:Y:S01]  /*6730*/  HADD2.F32 R58, -RZ, R61.H1_H1 ;  /* 0x3000003dff3a7230 */ /* 0x000fe20000004100 */
[----:B------:R-:W-:Y:S01]  /*6740*/  F2FP.F16.E4M3.UNPACK_B R77, R55 ;  /* 0x00000037ff4d723e */ /* 0x000fe200020006ff */
[----:B------:R-:W-:Y:S01]  /*6750*/  HADD2.F32 R70, -RZ, R70.H1_H1 ;  /* 0x30000046ff467230 */ /* 0x000fe20000004100 */
[----:B------:R-:W-:Y:S01]  /*6760*/  UPRMT UR5, UR37, 0x654, UR5 ;  /* 0x0000065425057896 */ /* 0x000fe20008000005 */
[--C-:B------:R-:W-:Y:S01]  /*6770*/  HADD2.F32 R73, -RZ, R74.reuse.H0_H0 ;  /* 0x2000004aff497230 */ /* 0x100fe20000004100 */
[----:B------:R-:W-:Y:S01]  /*6780*/  F2FP.F16.E4M3.UNPACK_B R62, R59 ;  /* 0x0000003bff3e723e */ /* 0x000fe200020006ff */
[----:B------:R-:W-:Y:S01]  /*6790*/  HADD2.F32 R74, -RZ, R74.H1_H1 ;  /* 0x3000004aff4a7230 */ /* 0x000fe20000004100 */
[----:B------:R-:W-:Y:S01]  /*67a0*/  F2FP.F16.E4M3.UNPACK_B R78, R55.H1 ;  /* 0x00000037ff4e723e */ /* 0x000fe200030006ff */
[C---:B---3--:R-:W-:Y:S01]  /*67b0*/  FMUL R4, R47.reuse, R4 ;  /* 0x000000042f047220 */ /* 0x048fe20000400000 */
[C---:B------:R-:W-:Y:S01]  /*67c0*/  FMUL R5, R47.reuse, R5 ;  /* 0x000000052f057220 */ /* 0x040fe20000400000 */
[C---:B------:R-:W-:Y:S01]  /*67d0*/  FMUL R8, R47.reuse, R8 ;  /* 0x000000082f087220 */ /* 0x040fe20000400000 */
[----:B------:R-:W-:Y:S01]  /*67e0*/  FMUL R9, R47, R9 ;  /* 0x000000092f097220 */ /* 0x000fe20000400000 */
[----:B------:R-:W-:Y:S01]  /*67f0*/  SYNCS.ARRIVE.TRANS64.RED.A1T0 RZ, [UR5], RZ ;  /* 0x000000ffffff79a7 */ /* 0x000fe20008100405 */
[C---:B------:R-:W-:Y:S01]  /*6800*/  FFMA R4, R49.reuse, R48, R4 ;  /* 0x0000003031047223 */ /* 0x040fe20000000004 */
[----:B------:R-:W-:Y:S01]  /*6810*/  FFMA R5, R49, R50, R5 ;  /* 0x0000003231057223 */ /* 0x000fe20000000005 */
[C---:B------:R-:W-:Y:S01]  /*6820*/  FMUL R12, R47.reuse, R12 ;  /* 0x0000000c2f0c7220 */ /* 0x040fe20000400000 */
        /* <DEDUP_REMOVED lines=9> */
[----:B------:R-:W-:Y:S02]  /*68c0*/  HADD2.F32 R48, -RZ, R77.H1_H1 ;  /* 0x3000004dff307230 */ /* 0x000fe40000004100 */
[C---:B------:R-:W-:Y:S01]  /*68d0*/  FMUL R28, R47.reuse, R32 ;  /* 0x000000202f1c7220 */ /* 0x040fe20000400000 */
[C---:B------:R-:W-:Y:S01]  /*68e0*/  FMUL R29, R47.reuse, R33 ;  /* 0x000000212f1d7220 */ /* 0x040fe20000400000 */
[C---:B------:R-:W-:Y:S01]  /*68f0*/  FMUL R6, R47.reuse, R6 ;  /* 0x000000062f067220 */ /* 0x040fe20000400000 */
[C---:B------:R-:W-:Y:S01]  /*6900*/  FMUL R7, R47.reuse, R7 ;  /* 0x000000072f077220 */ /* 0x040fe20000400000 */
[--C-:B------:R-:W-:Y:S02]  /*6910*/  HADD2.F32 R55, -RZ, R57.reuse.H0_H0 ;  /* 0x20000039ff377230 */ /* 0x100fe40000004100 */
[----:B------:R-:W-:Y:S01]  /*6920*/  FMUL R10, R47, R10 ;  /* 0x0000000a2f0a7220 */ /* 0x000fe20000400000 */
[C---:B------:R-:W-:Y:S01]  /*6930*/  FFMA R6, R49.reuse, R51, R6 ;  /* 0x0000003331067223 */ /* 0x040fe20000000006 */
[----:B------:R-:W-:Y:S02]  /*6940*/  HADD2.F32 R56, -RZ, R57.H1_H1 ;  /* 0x30000039ff387230 */ /* 0x000fe40000004100 */
[C---:B------:R-:W-:Y:S01]  /*6950*/  FFMA R7, R49.reuse, R52, R7 ;  /* 0x0000003431077223 */ /* 0x040fe20000000007 */
[C---:B------:R-:W-:Y:S01]  /*6960*/  FFMA R8, R49.reuse, R53, R8 ;  /* 0x0000003531087223 */ /* 0x040fe20000000008 */
[C---:B------:R-:W-:Y:S01]  /*6970*/  FFMA R9, R49.reuse, R54, R9 ;  /* 0x0000003631097223 */ /* 0x040fe20000000009 */
[----:B------:R-:W-:Y:S02]  /*6980*/  HADD2.F32 R57, -RZ, R61.H0_H0 ;  /* 0x2000003dff397230 */ /* 0x000fe40000004100 */
[----:B------:R-:W-:Y:S01]  /*6990*/  FFMA R10, R49, R55, R10 ;  /* 0x00000037310a7223 */ /* 0x000fe2000000000a */
[----:B------:R-:W-:Y:S01]  /*69a0*/  F2FP.SATFINITE.E4M3.F32.PACK_AB_MERGE_C R92, R7, R6, RZ ;  /* 0x00000006075c723e */ /* 0x000fe200048070ff */
[----:B------:R-:W-:Y:S02]  /*69b0*/  HADD2.F32 R61, -RZ, R62.H0_H0 ;  /* 0x2000003eff3d7230 */ /* 0x000fe40000004100 */
[----:B------:R-:W-:Y:S01]  /*69c0*/  FMUL R11, R47, R11 ;  /* 0x0000000b2f0b7220 */ /* 0x000fe20000400000 */
[----:B------:R-:W-:Y:S01]  /*69d0*/  F2FP.F16.E4M3.UNPACK_B R64, R59.H1 ;  /* 0x0000003bff40723e */ /* 0x000fe200030006ff */
[----:B------:R-:W-:Y:S01]  /*69e0*/  HADD2.F32 R59, -RZ, R60.H0_H0 ;  /* 0x2000003cff3b7230 */ /* 0x000fe20000004100 */
[----:B------:R-:W-:Y:S01]  /*69f0*/  F2FP.SATFINITE.E4M3.F32.PACK_AB_MERGE_C R92, R5, R4, R92 ;  /* 0x00000004055c723e */ /* 0x000fe2000480705c */
[C---:B------:R-:W-:Y:S01]  /*6a00*/  FFMA R11, R49.reuse, R56, R11 ;  /* 0x00000038310b7223 */ /* 0x040fe2000000000b */
[C---:B------:R-:W-:Y:S01]  /*6a10*/  FFMA R12, R49.reuse, R57, R12 ;  /* 0x00000039310c7223 */ /* 0x040fe2000000000c */
[----:B------:R-:W-:Y:S01]  /*6a20*/  FFMA R13, R49, R58, R13 ;  /* 0x0000003a310d7223 */ /* 0x000fe2000000000d */
[----:B------:R-:W-:Y:S02]  /*6a30*/  HADD2.F32 R62, -RZ, R62.H1_H1 ;  /* 0x3000003eff3e7230 */ /* 0x000fe40000004100 */
[----:B------:R-:W-:Y:S01]  /*6a40*/  FMUL R14, R47, R14 ;  /* 0x0000000e2f0e7220 */ /* 0x000fe20000400000 */
[----:B------:R-:W-:Y:S01]  /*6a50*/  HADD2.F32 R60, -RZ, R60.H1_H1 ;  /* 0x3000003cff3c7230 */ /* 0x000fe20000004100 */
[----:B------:R-:W-:Y:S01]  /*6a60*/  F2FP.SATFINITE.E4M3.F32.PACK_AB_MERGE_C R93, R11, R10, RZ ;  /* 0x0000000a0b5d723e */ /* 0x000fe200048070ff */
[----:B------:R-:W-:Y:S02]  /*6a70*/  HADD2.F32 R51, -RZ, R77.H0_H0 ;  /* 0x2000004dff337230 */ /* 0x000fe40000004100 */
[----:B------:R-:W-:Y:S01]  /*6a80*/  FFMA R14, R49, R59, R14 ;  /* 0x0000003b310e7223 */ /* 0x000fe2000000000e */
[----:B------:R-:W-:Y:S01]  /*6a90*/  FMUL R15, R47, R15 ;  /* 0x0000000f2f0f7220 */ /* 0x000fe20000400000 */
[--C-:B------:R-:W-:Y:S01]  /*6aa0*/  HADD2.F32 R63, -RZ, R64.reuse.H0_H0 ;  /* 0x20000040ff3f7230 */ /* 0x100fe20000004100 */
[----:B------:R-:W-:Y:S01]  /*6ab0*/  F2FP.SATFINITE.E4M3.F32.PACK_AB_MERGE_C R93, R9, R8, R93 ;  /* 0x00000008095d723e */ /* 0x000fe2000480705d */
[----:B------:R-:W-:Y:S02]  /*6ac0*/  HADD2.F32 R64, -RZ, R64.H1_H1 ;  /* 0x30000040ff407230 */ /* 0x000fe40000004100 */
[C---:B------:R-:W-:Y:S01]  /*6ad0*/  FFMA R15, R49.reuse, R60, R15 ;  /* 0x0000003c310f7223 */ /* 0x040fe2000000000f */
[C---:B------:R-:W-:Y:S01]  /*6ae0*/  FFMA R16, R49.reuse, R61, R16 ;  /* 0x0000003d31107223 */ /* 0x040fe20000000010 */
[----:B------:R-:W-:Y:S01]  /*6af0*/  FFMA R17, R49, R62, R17 ;  /* 0x0000003e31117223 */ /* 0x000fe20000000011 */
[C---:B------:R-:W-:Y:S01]  /*6b00*/  FMUL R18, R47.reuse, R18 ;  /* 0x000000122f127220 */ /* 0x040fe20000400000 */
[C---:B------:R-:W-:Y:S01]  /*6b10*/  FMUL R19, R47.reuse, R19 ;  /* 0x000000132f137220 */ /* 0x040fe20000400000 */
[--C-:B------:R-:W-:Y:S02]  /*6b20*/  HADD2.F32 R66, -RZ, R68.reuse.H0_H0 ;  /* 0x20000044ff427230 */ /* 0x100fe40000004100 */
[----:B------:R-:W-:Y:S01]  /*6b30*/  FMUL R3, R47, R22 ;  /* 0x000000162f037220 */ /* 0x000fe20000400000 */
[C---:B------:R-:W-:Y:S01]  /*6b40*/  FFMA R18, R49.reuse, R63, R18 ;  /* 0x0000003f31127223 */ /* 0x040fe20000000012 */
[----:B------:R-:W-:Y:S02]  /*6b50*/  HADD2.F32 R68, -RZ, R68.H1_H1 ;  /* 0x30000044ff447230 */ /* 0x000fe40000004100 */
[----:B------:R-:W-:Y:S01]  /*6b60*/  FFMA R19, R49, R64, R19 ;  /* 0x0000004031137223 */ /* 0x000fe20000000013 */
[----:B------:R-:W-:Y:S01]  /*6b70*/  FMUL R23, R47, R23 ;  /* 0x000000172f177220 */ /* 0x000fe20000400000 */
[C---:B------:R-:W-:Y:S01]  /*6b80*/  FFMA R0, R49.reuse, R65, R0 ;  /* 0x0000004131007223 */ /* 0x040fe20000000000 */
[C---:B------:R-:W-:Y:S01]  /*6b90*/  FFMA R2, R49.reuse, R67, R2 ;  /* 0x0000004331027223 */ /* 0x040fe20000000002 */
[--C-:B------:R-:W-:Y:S02]  /*6ba0*/  HADD2.F32 R71, -RZ, R72.reuse.H0_H0 ;  /* 0x20000048ff477230 */ /* 0x100fe40000004100 */
[----:B------:R-:W-:Y:S01]  /*6bb0*/  FFMA R3, R49, R66, R3 ;  /* 0x0000004231037223 */ /* 0x000fe20000000003 */
[----:B------:R-:W-:Y:S02]  /*6bc0*/  HADD2.F32 R72, -RZ, R72.H1_H1 ;  /* 0x30000048ff487230 */ /* 0x000fe40000004100 */
[----:B------:R-:W-:Y:S01]  /*6bd0*/  FMUL R22, R47, R26 ;  /* 0x0000001a2f167220 */ /* 0x000fe20000400000 */
        /* <DEDUP_REMOVED lines=18> */
[----:B------:R-:W-:Y:S01]  /*6d00*/  F2FP.SATFINITE.E4M3.F32.PACK_AB_MERGE_C R94, R15, R14, RZ ;  /* 0x0000000e0f5e723e */ /* 0x000fe200048070ff */
[----:B------:R-:W-:Y:S01]  /*6d10*/  FFMA R28, R49, R51, R28 ;  /* 0x00000033311c7223 */ /* 0x000fe2000000001c */
[----:B------:R-:W-:Y:S01]  /*6d20*/  F2FP.SATFINITE.E4M3.F32.PACK_AB_MERGE_C R95, R19, R18, RZ ;  /* 0x00000012135f723e */ /* 0x000fe200048070ff */
[C---:B------:R-:W-:Y:S01]  /*6d30*/  FFMA R29, R49.reuse, R48, R29 ;  /* 0x00000030311d7223 */ /* 0x040fe2000000001d */
[C---:B------:R-:W-:Y:S01]  /*6d40*/  FFMA R30, R49.reuse, R77, R30 ;  /* 0x0000004d311e7223 */ /* 0x040fe2000000001e */
[----:B------:R-:W-:Y:S01]  /*6d50*/  FFMA R35, R49, R50, R35 ;  /* 0x0000003231237223 */ /* 0x000fe20000000023 */
[----:B------:R-:W-:Y:S02]  /*6d60*/  F2FP.SATFINITE.E4M3.F32.PACK_AB_MERGE_C R94, R13, R12, R94 ;  /* 0x0000000c0d5e723e */ /* 0x000fe4000480705e */
[----:B------:R-:W-:Y:S02]  /*6d70*/  F2FP.SATFINITE.E4M3.F32.PACK_AB_MERGE_C R95, R17, R16, R95 ;  /* 0x00000010115f723e */ /* 0x000fe4000480705f */
[----:B------:R-:W-:Y:S02]  /*6d80*/  F2FP.SATFINITE.E4M3.F32.PACK_AB_MERGE_C R113, R23, R3, RZ ;  /* 0x000000031771723e */ /* 0x000fe400048070ff */
[----:B------:R-:W-:Y:S01]  /*6d90*/  F2FP.SATFINITE.E4M3.F32.PACK_AB_MERGE_C R114, R27, R22, RZ ;  /* 0x000000161b72723e */ /* 0x000fe200048070ff */
[----:B------:R1:W-:Y:S01]  /*6da0*/  STS.128 [R103+UR43+0x1400], R92 ;  /* 0x0014005c67007988 */ /* 0x0003e20008000c2b */
[----:B------:R-:W-:Y:S02]  /*6db0*/  F2FP.SATFINITE.E4M3.F32.PACK_AB_MERGE_C R116, R31, R26, RZ ;  /* 0x0000001a1f74723e */ /* 0x000fe400048070ff */
[----:B------:R-:W-:Y:S02]  /*6dc0*/  F2FP.SATFINITE.E4M3.F32.PACK_AB_MERGE_C R117, R35, R30, RZ ;  /* 0x0000001e2375723e */ /* 0x000fe400048070ff */
[----:B------:R-:W-:Y:S02]  /*6dd0*/  F2FP.SATFINITE.E4M3.F32.PACK_AB_MERGE_C R112, R2, R0, R113 ;  /* 0x000000000270723e */ /* 0x000fe40004807071 */
[----:B------:R-:W-:Y:S02]  /*6de0*/  F2FP.SATFINITE.E4M3.F32.PACK_AB_MERGE_C R113, R21, R20, R114 ;  /* 0x000000141571723e */ /* 0x000fe40004807072 */
[----:B------:R-:W-:Y:S02]  /*6df0*/  F2FP.SATFINITE.E4M3.F32.PACK_AB_MERGE_C R114, R25, R24, R116 ;  /* 0x000000181972723e */ /* 0x000fe40004807074 */
[----:B------:R-:W-:Y:S02]  /*6e00*/  F2FP.SATFINITE.E4M3.F32.PACK_AB_MERGE_C R115, R29, R28, R117 ;  /* 0x0000001c1d73723e */ /* 0x000fe40004807075 */
[----:B------:R-:W-:Y:S03]  /*6e10*/  IADD3 R116, PT, PT, R44, 0x1, RZ ;  /* 0x000000012c747810 */ /* 0x000fe60007ffe0ff */
[----:B------:R1:W-:Y:S01]  /*6e20*/  STS.128 [R102+0x1010], R112 ;  /* 0x0010107066007388 */ /* 0x0003e20000000c00 */
[----:B------:R-:W-:Y:S01]  /*6e30*/  @!PT LDS RZ, [RZ] ;  /* 0x00000000fffff984 */ /* 0x000fe20000000800 */
[----:B------:R-:W-:Y:S01]  /*6e40*/  @!PT LDS RZ, [RZ] ;  /* 0x00000000fffff984 */ /* 0x000fe20000000800 */
[----:B------:R-:W-:Y:S01]  /*6e50*/  @!PT LDS RZ, [RZ] ;  /* 0x00000000fffff984 */ /* 0x000fe20000000800 */
[----:B------:R-:W-:Y:S01]  /*6e60*/  @!PT LDS RZ, [RZ] ;  /* 0x00000000fffff984 */ /* 0x000fe20000000800 */
[----:B------:R3:W-:Y:S07]  /*6e70*/  MEMBAR.ALL.CTA ;  /* 0x0000000000007992 */ /* 0x0007ee0000008000 */
[----:B---3--:R-:W3:Y:S02]  /*6e80*/  FENCE.VIEW.ASYNC.S ;  /* 0x00000000000073c6 */ /* 0x008ee40000000000 */
[----:B---3--:R-:W-:Y:S06]  /*6e90*/  BAR.SYNC.DEFER_BLOCKING 0x1, 0x80 ;  /* 0x0042000000007b1d */ /* 0x008fec0000010000 */
[----:B------:R-:W-:Y:S05]  /*6ea0*/  @P0 BRA `(.L_x_117) ;  /* 0x0000000000340947 */ /* 0x000fea0003800000 */
[----:B------:R-:W-:Y:S01]  /*6eb0*/  UIADD3 UR12, UPT, UPT, UR43, 0x1400, URZ ;  /* 0x000014002b0c7890 */ /* 0x000fe2000fffe0ff */
[----:B------:R-:W-:Y:S01]  /*6ec0*/  R2UR UR9, R91 ;  /* 0x000000005b0972ca */ /* 0x000fe200000e0000 */
[----:B------:R-:W-:Y:S01]  /*6ed0*/  UIADD3 UR10, UP0, UPT, UR46, 0x680, URZ ;  /* 0x000006802e0a7890 */ /* 0x000fe2000ff1e0ff */
[----:B------:R-:W-:Y:S01]  /*6ee0*/  R2UR UR8, R97 ;  /* 0x00000000610872ca */ /* 0x000fe200000e0000 */
[----:B------:R-:W-:Y:S02]  /*6ef0*/  UMOV UR7, UR36 ;  /* 0x0000002400077c82 */ /* 0x000fe40008000000 */
[----:B------:R-:W-:Y:S01]  /*6f00*/  IMAD.U32 R109, RZ, RZ, UR12 ;  /* 0x0000000cff6d7e24 */ /* 0x000fe2000f8e00ff */
[----:B------:R-:W-:Y:S04]  /*6f10*/  UIADD3.X UR11, UPT, UPT, URZ, UR47, URZ, UP0, !UPT ;  /* 0x0000002fff0b7290 */ /* 0x000fe800087fe4ff */
[----:B------:R-:W-:Y:S03]  /*6f20*/  R2UR UR4, R109 ;  /* 0x000000006d0472ca */ /* 0x000fe600000e0000 */
[----:B------:R-:W-:Y:S02]  /*6f30*/  USHF.L.U32 UR5, UR9, 0x6, URZ ;  /* 0x0000000609057899 */ /* 0x000fe400080006ff */
[----:B------:R-:W-:Y:S09]  /*6f40*/  USHF.L.U32 UR6, UR8, 0x6, URZ ;  /* 0x0000000608067899 */ /* 0x000ff200080006ff */
[----:B------:R3:W-:Y:S01]  /*6f50*/  UTMASTG.3D [UR4], [UR10] ;  /* 0x000000040a0073b5 */ /* 0x0007e20008010000 */
[----:B------:R0:W-:Y:S01]  /*6f60*/  UTMACMDFLUSH ;  /* 0x00000000000079b7 */ /* 0x0001e20000000000 */
[----:B---3--:R-:W-:Y:S04]  /*6f70*/  DEPBAR.LE SB0, 0x0 ;  /* 0x000080000000791a */ /* 0x008fe80000000000 */
.L_x_117:
[----:B------:R-:W-:Y:S05]  /*6f80*/  BSYNC.RECONVERGENT B0 ;  /* 0x0000000000007941 */ /* 0x000fea0003800200 */
.L_x_116:
[----:B------:R-:W-:Y:S01]  /*6f90*/  BAR.SYNC.DEFER_BLOCKING 0x1, 0x80 ;  /* 0x0042000000007b1d */ /* 0x000fe20000010000 */
[----:B------:R-:W-:Y:S01]  /*6fa0*/  ISETP.NE.AND P2, PT, R110, RZ, PT ;  /* 0x000000ff6e00720c */ /* 0x000fe20003f45270 */
[----:B------:R-:W-:Y:S01]  /*6fb0*/  IMAD.IADD R91, R43, 0x1, R79 ;  /* 0x000000012b5b7824 */ /* 0x000fe200078e024f */
[----:B------:R-:W-:Y:S01]  /*6fc0*/  ISETP.NE.AND P0, PT, R111, 0x2, PT ;  /* 0x000000026f00780c */ /* 0x000fe20003f05270 */
[----:B------:R-:W-:Y:S01]  /*6fd0*/  IMAD.IADD R97, R45, 0x1, R90 ;  /* 0x000000012d617824 */ /* 0x000fe200078e025a */
[----:B------:R-:W-:Y:S02]  /*6fe0*/  ISETP.NE.AND P1, PT, R116, 0x4, PT ;  /* 0x000000047400780c */ /* 0x000fe40003f25270 */
[----:B------:R-:W-:Y:S02]  /*6ff0*/  SEL R0, RZ, 0x1, P0 ;  /* 0x00000001ff007807 */ /* 0x000fe40000000000 */
[----:B------:R-:W-:Y:S02]  /*7000*/  SEL R3, RZ, 0x1, P1 ;  /* 0x00000001ff037807 */ /* 0x000fe40000800000 */
[----:B------:R-:W-:Y:S02]  /*7010*/  LOP3.LUT R107, R107, R0, RZ, 0x3c, !PT ;  /* 0x000000006b6b7212 */ /* 0x000fe400078e3cff */
[----:B------:R-:W-:Y:S02]  /*7020*/  LOP3.LUT R108, R108, R3, RZ, 0x3c, !PT ;  /* 0x000000036c6c7212 */ /* 0x000fe400078e3cff */
[----:B------:R-:W-:Y:S02]  /*7030*/  @P2 R2UR UR36, R105 ;  /* 0x00000000692422ca */ /* 0x000fe400000e0000 */
[----:B------:R-:W-:Y:S02]  /*7040*/  SEL R111, R111, RZ, P0 ;  /* 0x000000ff6f6f7207 */ /* 0x000fe40000000000 */
[----:B------:R-:W-:Y:S01]  /*7050*/  SEL R44, R116, RZ, P1 ;  /* 0x000000ff742c7207 */ /* 0x000fe20000800000 */
[----:B------:R-:W-:Y:S10]  /*7060*/  @P2 BRA `(.L_x_118) ;  /* 0xffffffe400842947 */ /* 0x000ff4000383ffff */
[----:B------:R-:W-:Y:S05]  /*7070*/  EXIT ;  /* 0x000000000000794d */ /* 0x000fea0003800000 */
.L_x_20:
[----:B--2---:R2:W1:Y:S02]  /*7080*/  SYNCS.PHASECHK.TRANS64.TRYWAIT P0, [R3+URZ+0x240], R2 ;  /* 0x00024002030075a7 */ /* 0x00446400080011ff */
[----:B-1----:R-:W-:Y:S05]  /*7090*/  @!P0 NANOSLEEP.SYNCS 0x989680 ;  /* 0x009896800000895d */ /* 0x002fea0003900000 */
[----:B------:R-:W1:Y:S02]  /*70a0*/  @!P0 SYNCS.PHASECHK.TRANS64 P0, [R3+URZ+0x240], R2 ;  /* 0x00024002030085a7 */ /* 0x000e6400080010ff */
[----:B-1----:R-:W-:Y:S05]  /*70b0*/  @!P0 BRA `(.L_x_20) ;  /* 0xfffffffc00f08947 */ /* 0x002fea000383ffff */
[----:B------:R-:W-:Y:S05]  /*70c0*/  BRA `(.L_x_119) ;  /* 0xffffffa400f07947 */ /* 0x000fea000383ffff */
.L_x_23:
[----:B-1----:R-:W-:-:S07]  /*70d0*/  MOV R2, UR33 ;  /* 0x0000002100027c02 */ /* 0x002fce0008000f00 */
.L_x_120:
[----:B-1----:R1:W2:Y:S02]  /*70e0*/  SYNCS.PHASECHK.TRANS64.TRYWAIT P0, [R2+URZ+0xd8], R5 ;  /* 0x0000d805020075a7 */ /* 0x0022a400080011ff */
[----:B--2---:R-:W-:Y:S05]  /*70f0*/  @!P0 NANOSLEEP.SYNCS 0x989680 ;  /* 0x009896800000895d */ /* 0x004fea0003900000 */
[----:B------:R-:W2:Y:S02]  /*7100*/  @!P0 SYNCS.PHASECHK.TRANS64 P0, [R2+URZ+0xd8], R5 ;  /* 0x0000d805020085a7 */ /* 0x000ea400080010ff */
[----:B--2---:R-:W-:Y:S05]  /*7110*/  @!P0 BRA `(.L_x_120) ;  /* 0xfffffffc00f08947 */ /* 0x004fea000383ffff */
[----:B------:R-:W-:Y:S05]  /*7120*/  BRA `(.L_x_22) ;  /* 0xffffffa800407947 */ /* 0x000fea000383ffff */
.L_x_29:
[----:B-1----:R-:W-:-:S07]  /*7130*/  MOV R2, UR17 ;  /* 0x0000001100027c02 */ /* 0x002fce0008000f00 */
.L_x_121:
[----:B-1----:R1:W2:Y:S02]  /*7140*/  SYNCS.PHASECHK.TRANS64.TRYWAIT P0, [R2+URZ+0xd8], R5 ;  /* 0x0000d805020075a7 */ /* 0x0022a400080011ff */
[----:B--2---:R-:W-:Y:S05]  /*7150*/  @!P0 NANOSLEEP.SYNCS 0x989680 ;  /* 0x009896800000895d */ /* 0x004fea0003900000 */
[----:B------:R-:W2:Y:S02]  /*7160*/  @!P0 SYNCS.PHASECHK.TRANS64 P0, [R2+URZ+0xd8], R5 ;  /* 0x0000d805020085a7 */ /* 0x000ea400080010ff */
[----:B--2---:R-:W-:Y:S05]  /*7170*/  @!P0 BRA `(.L_x_121) ;  /* 0xfffffffc00f08947 */ /* 0x004fea000383ffff */
[----:B------:R-:W-:Y:S05]  /*7180*/  BRA `(.L_x_28) ;  /* 0xffffffa800e47947 */ /* 0x000fea000383ffff */
.L_x_33:
[----:B-1----:R1:W2:Y:S02]  /*7190*/  SYNCS.PHASECHK.TRANS64.TRYWAIT P0, [R2+URZ+0x1d0], R3 ;  /* 0x0001d003020075a7 */ /* 0x0022a400080011ff */
[----:B--2---:R-:W-:Y:S05]  /*71a0*/  @!P0 NANOSLEEP.SYNCS 0x989680 ;  /* 0x009896800000895d */ /* 0x004fea0003900000 */
[----:B------:R-:W2:Y:S02]  /*71b0*/  @!P0 SYNCS.PHASECHK.TRANS64 P0, [R2+URZ+0x1d0], R3 ;  /* 0x0001d003020085a7 */ /* 0x000ea400080010ff */
[----:B--2---:R-:W-:Y:S05]  /*71c0*/  @!P0 BRA `(.L_x_33) ;  /* 0xfffffffc00f08947 */ /* 0x004fea000383ffff */
[----:B------:R-:W-:Y:S05]  /*71d0*/  BRA `(.L_x_122) ;  /* 0xffffffac00707947 */ /* 0x000fea000383ffff */
.L_x_37:
[----:B----4-:R-:W-:-:S07]  /*71e0*/  MOV R0, UR5 ;  /* 0x0000000500007c02 */ /* 0x010fce0008000f00 */
.L_x_123:
[----:B-1----:R1:W2:Y:S02]  /*71f0*/  SYNCS.PHASECHK.TRANS64.TRYWAIT P0, [R0+URZ], R3 ;  /* 0x00000003000075a7 */ /* 0x0022a400080011ff */
[----:B--2---:R-:W-:Y:S05]  /*7200*/  @!P0 NANOSLEEP.SYNCS 0x989680 ;  /* 0x009896800000895d */ /* 0x004fea0003900000 */
[----:B------:R-:W2:Y:S02]  /*7210*/  @!P0 SYNCS.PHASECHK.TRANS64 P0, [R0+URZ], R3 ;  /* 0x00000003000085a7 */ /* 0x000ea400080010ff */
[----:B--2---:R-:W-:Y:S05]  /*7220*/  @!P0 BRA `(.L_x_123) ;  /* 0xfffffffc00f08947 */ /* 0x004fea000383ffff */
[----:B------:R-:W-:Y:S05]  /*7230*/  BRA `(.L_x_124) ;  /* 0xffffffb000e07947 */ /* 0x000fea000383ffff */
.L_x_38:
[----:B----4-:R-:W-:-:S07]  /*7240*/  MOV R0, UR5 ;  /* 0x0000000500007c02 */ /* 0x010fce0008000f00 */
.L_x_125:
[----:B-1----:R1:W2:Y:S02]  /*7250*/  SYNCS.PHASECHK.TRANS64.TRYWAIT P0, [R0+URZ], R3 ;  /* 0x00000003000075a7 */ /* 0x0022a400080011ff */
[----:B--2---:R-:W-:Y:S05]  /*7260*/  @!P0 NANOSLEEP.SYNCS 0x989680 ;  /* 0x009896800000895d */ /* 0x004fea0003900000 */
[----:B------:R-:W2:Y:S02]  /*7270*/  @!P0 SYNCS.PHASECHK.TRANS64 P0, [R0+URZ], R3 ;  /* 0x00000003000085a7 */ /* 0x000ea400080010ff */
[----:B--2---:R-:W-:Y:S05]  /*7280*/  @!P0 BRA `(.L_x_125) ;  /* 0xfffffffc00f08947 */ /* 0x004fea000383ffff */
[----:B------:R-:W-:Y:S05]  /*7290*/  BRA `(.L_x_126) ;  /* 0xffffffb000ec7947 */ /* 0x000fea000383ffff */
.L_x_39:
[----:B----4-:R-:W-:-:S07]  /*72a0*/  MOV R0, UR5 ;  /* 0x0000000500007c02 */ /* 0x010fce0008000f00 */
.L_x_127:
[----:B-1----:R1:W2:Y:S02]  /*72b0*/  SYNCS.PHASECHK.TRANS64.TRYWAIT P0, [R0+URZ], R3 ;  /* 0x00000003000075a7 */ /* 0x0022a400080011ff */
[----:B--2---:R-:W-:Y:S05]  /*72c0*/  @!P0 NANOSLEEP.SYNCS 0x989680 ;  /* 0x009896800000895d */ /* 0x004fea0003900000 */
[----:B------:R-:W2:Y:S02]  /*72d0*/  @!P0 SYNCS.PHASECHK.TRANS64 P0, [R0+URZ], R3 ;  /* 0x00000003000085a7 */ /* 0x000ea400080010ff */
[----:B--2---:R-:W-:Y:S05]  /*72e0*/  @!P0 BRA `(.L_x_127) ;  /* 0xfffffffc00f08947 */ /* 0x004fea000383ffff */
[----:B------:R-:W-:Y:S05]  /*72f0*/  BRA `(.L_x_128) ;  /* 0xffffffb000f87947 */ /* 0x000fea000383ffff */
.L_x_40:
[----:B----4-:R-:W-:-:S07]  /*7300*/  MOV R0, UR5 ;  /* 0x0000000500007c02 */ /* 0x010fce0008000f00 */
.L_x_129:
[----:B-1----:R1:W2:Y:S02]  /*7310*/  SYNCS.PHASECHK.TRANS64.TRYWAIT P0, [R0+URZ], R3 ;  /* 0x00000003000075a7 */ /* 0x0022a400080011ff */
[----:B--2---:R-:W-:Y:S05]  /*7320*/  @!P0 NANOSLEEP.SYNCS 0x989680 ;  /* 0x009896800000895d */ /* 0x004fea0003900000 */
[----:B------:R-:W2:Y:S02]  /*7330*/  @!P0 SYNCS.PHASECHK.TRANS64 P0, [R0+URZ], R3 ;  /* 0x00000003000085a7 */ /* 0x000ea400080010ff */
[----:B--2---:R-:W-:Y:S05]  /*7340*/  @!P0 BRA `(.L_x_129) ;  /* 0xfffffffc00f08947 */ /* 0x004fea000383ffff */
[----:B------:R-:W-:Y:S05]  /*7350*/  BRA `(.L_x_130) ;  /* 0xffffffb400047947 */ /* 0x000fea000383ffff */
.L_x_41:
[----:B----4-:R-:W-:-:S07]  /*7360*/  MOV R0, UR5 ;  /* 0x0000000500007c02 */ /* 0x010fce0008000f00 */
.L_x_131:
[----:B-1----:R1:W2:Y:S02]  /*7370*/  SYNCS.PHASECHK.TRANS64.TRYWAIT P0, [R0+URZ], R3 ;  /* 0x00000003000075a7 */ /* 0x0022a400080011ff */
[----:B--2---:R-:W-:Y:S05]  /*7380*/  @!P0 NANOSLEEP.SYNCS 0x989680 ;  /* 0x009896800000895d */ /* 0x004fea0003900000 */
[----:B------:R-:W2:Y:S02]  /*7390*/  @!P0 SYNCS.PHASECHK.TRANS64 P0, [R0+URZ], R3 ;  /* 0x00000003000085a7 */ /* 0x000ea400080010ff */
[----:B--2---:R-:W-:Y:S05]  /*73a0*/  @!P0 BRA `(.L_x_131) ;  /* 0xfffffffc00f08947 */ /* 0x004fea000383ffff */
[----:B------:R-:W-:Y:S05]  /*73b0*/  BRA `(.L_x_132) ;  /* 0xffffffb400107947 */ /* 0x000fea000383ffff */
.L_x_42:
[----:B----4-:R-:W-:-:S07]  /*73c0*/  MOV R0, UR5 ;  /* 0x0000000500007c02 */ /* 0x010fce0008000f00 */
.L_x_133:
[----:B-1----:R1:W2:Y:S02]  /*73d0*/  SYNCS.PHASECHK.TRANS64.TRYWAIT P0, [R0+URZ], R3 ;  /* 0x00000003000075a7 */ /* 0x0022a400080011ff */
[----:B--2---:R-:W-:Y:S05]  /*73e0*/  @!P0 NANOSLEEP.SYNCS 0x989680 ;  /* 0x009896800000895d */ /* 0x004fea0003900000 */
[----:B------:R-:W2:Y:S02]  /*73f0*/  @!P0 SYNCS.PHASECHK.TRANS64 P0, [R0+URZ], R3 ;  /* 0x00000003000085a7 */ /* 0x000ea400080010ff */
[----:B--2---:R-:W-:Y:S05]  /*7400*/  @!P0 BRA `(.L_x_133) ;  /* 0xfffffffc00f08947 */ /* 0x004fea000383ffff */
[----:B------:R-:W-:Y:S05]  /*7410*/  BRA `(.L_x_134) ;  /* 0xffffffb4001c7947 */ /* 0x000fea000383ffff */
.L_x_43:
[----:B----4-:R-:W-:-:S07]  /*7420*/  MOV R0, UR5 ;  /* 0x0000000500007c02 */ /* 0x010fce0008000f00 */
.L_x_135:
[----:B-1----:R1:W2:Y:S02]  /*7430*/  SYNCS.PHASECHK.TRANS64.TRYWAIT P0, [R0+URZ], R3 ;  /* 0x00000003000075a7 */ /* 0x0022a400080011ff */
[----:B--2---:R-:W-:Y:S05]  /*7440*/  @!P0 NANOSLEEP.SYNCS 0x989680 ;  /* 0x009896800000895d */ /* 0x004fea0003900000 */
[----:B------:R-:W2:Y:S02]  /*7450*/  @!P0 SYNCS.PHASECHK.TRANS64 P0, [R0+URZ], R3 ;  /* 0x00000003000085a7 */ /* 0x000ea400080010ff */
[----:B--2---:R-:W-:Y:S05]  /*7460*/  @!P0 BRA `(.L_x_135) ;  /* 0xfffffffc00f08947 */ /* 0x004fea000383ffff */
[----:B------:R-:W-:Y:S05]  /*7470*/  BRA `(.L_x_136) ;  /* 0xffffffb400287947 */ /* 0x000fea000383ffff */
.L_x_44:
[----:B----4-:R-:W-:-:S07]  /*7480*/  MOV R0, UR5 ;  /* 0x0000000500007c02 */ /* 0x010fce0008000f00 */
.L_x_137:
[----:B-1----:R1:W2:Y:S02]  /*7490*/  SYNCS.PHASECHK.TRANS64.TRYWAIT P0, [R0+URZ], R3 ;  /* 0x00000003000075a7 */ /* 0x0022a400080011ff */
[----:B--2---:R-:W-:Y:S05]  /*74a0*/  @!P0 NANOSLEEP.SYNCS 0x989680 ;  /* 0x009896800000895d */ /* 0x004fea0003900000 */
[----:B------:R-:W2:Y:S02]  /*74b0*/  @!P0 SYNCS.PHASECHK.TRANS64 P0, [R0+URZ], R3 ;  /* 0x00000003000085a7 */ /* 0x000ea400080010ff */
[----:B--2---:R-:W-:Y:S05]  /*74c0*/  @!P0 BRA `(.L_x_137) ;  /* 0xfffffffc00f08947 */ /* 0x004fea000383ffff */
[----:B------:R-:W-:Y:S05]  /*74d0*/  BRA `(.L_x_138) ;  /* 0xffffffb400347947 */ /* 0x000fea000383ffff */
.L_x_45:
[----:B----4-:R-:W-:-:S07]  /*74e0*/  MOV R0, UR5 ;  /* 0x0000000500007c02 */ /* 0x010fce0008000f00 */
.L_x_139:
[----:B-1----:R1:W2:Y:S02]  /*74f0*/  SYNCS.PHASECHK.TRANS64.TRYWAIT P0, [R0+URZ], R3 ;  /* 0x00000003000075a7 */ /* 0x0022a400080011ff */
[----:B--2---:R-:W-:Y:S05]  /*7500*/  @!P0 NANOSLEEP.SYNCS 0x989680 ;  /* 0x009896800000895d */ /* 0x004fea0003900000 */
[----:B------:R-:W2:Y:S02]  /*7510*/  @!P0 SYNCS.PHASECHK.TRANS64 P0, [R0+URZ], R3 ;  /* 0x00000003000085a7 */ /* 0x000ea400080010ff */
[----:B--2---:R-:W-:Y:S05]  /*7520*/  @!P0 BRA `(.L_x_139) ;  /* 0xfffffffc00f08947 */ /* 0x004fea000383ffff */
[----:B------:R-:W-:Y:S05]  /*7530*/  BRA `(.L_x_140) ;  /* 0xffffffb400407947 */ /* 0x000fea000383ffff */
.L_x_46:
[----:B----4-:R-:W-:-:S07]  /*7540*/  MOV R0, UR5 ;  /* 0x0000000500007c02 */ /* 0x010fce0008000f00 */
.L_x_141:
[----:B-1----:R1:W2:Y:S02]  /*7550*/  SYNCS.PHASECHK.TRANS64.TRYWAIT P0, [R0+URZ], R3 ;  /* 0x00000003000075a7 */ /* 0x0022a400080011ff */
[----:B--2---:R-:W-:Y:S05]  /*7560*/  @!P0 NANOSLEEP.SYNCS 0x989680 ;  /* 0x009896800000895d */ /* 0x004fea0003900000 */
[----:B------:R-:W2:Y:S02]  /*7570*/  @!P0 SYNCS.PHASECHK.TRANS64 P0, [R0+URZ], R3 ;  /* 0x00000003000085a7 */ /* 0x000ea400080010ff */
[----:B--2---:R-:W-:Y:S05]  /*7580*/  @!P0 BRA `(.L_x_141) ;  /* 0xfffffffc00f08947 */ /* 0x004fea000383ffff */
[----:B------:R-:W-:Y:S05]  /*7590*/  BRA `(.L_x_142) ;  /* 0xffffffb4004c7947 */ /* 0x000fea000383ffff */
.L_x_47:
[----:B----4-:R-:W-:-:S07]  /*75a0*/  MOV R0, UR5 ;  /* 0x0000000500007c02 */ /* 0x010fce0008000f00 */
.L_x_143:
[----:B-1----:R1:W2:Y:S02]  /*75b0*/  SYNCS.PHASECHK.TRANS64.TRYWAIT P0, [R0+URZ], R3 ;  /* 0x00000003000075a7 */ /* 0x0022a400080011ff */
[----:B--2---:R-:W-:Y:S05]  /*75c0*/  @!P0 NANOSLEEP.SYNCS 0x989680 ;  /* 0x009896800000895d */ /* 0x004fea0003900000 */
[----:B------:R-:W2:Y:S02]  /*75d0*/  @!P0 SYNCS.PHASECHK.TRANS64 P0, [R0+URZ], R3 ;  /* 0x00000003000085a7 */ /* 0x000ea400080010ff */
[----:B--2---:R-:W-:Y:S05]  /*75e0*/  @!P0 BRA `(.L_x_143) ;  /* 0xfffffffc00f08947 */ /* 0x004fea000383ffff */
[----:B------:R-:W-:Y:S05]  /*75f0*/  BRA `(.L_x_144) ;  /* 0xffffffb400587947 */ /* 0x000fea000383ffff */
.L_x_48:
[----:B----4-:R-:W-:-:S07]  /*7600*/  MOV R0, UR5 ;  /* 0x0000000500007c02 */ /* 0x010fce0008000f00 */
.L_x_145:
[----:B-1----:R1:W2:Y:S02]  /*7610*/  SYNCS.PHASECHK.TRANS64.TRYWAIT P0, [R0+URZ], R3 ;  /* 0x00000003000075a7 */ /* 0x0022a400080011ff */
[----:B--2---:R-:W-:Y:S05]  /*7620*/  @!P0 NANOSLEEP.SYNCS 0x989680 ;  /* 0x009896800000895d */ /* 0x004fea0003900000 */
[----:B------:R-:W2:Y:S02]  /*7630*/  @!P0 SYNCS.PHASECHK.TRANS64 P0, [R0+URZ], R3 ;  /* 0x00000003000085a7 */ /* 0x000ea400080010ff */
[----:B--2---:R-:W-:Y:S05]  /*7640*/  @!P0 BRA `(.L_x_145) ;  /* 0xfffffffc00f08947 */ /* 0x004fea000383ffff */
[----:B------:R-:W-:Y:S05]  /*7650*/  BRA `(.L_x_146) ;  /* 0xffffffb400647947 */ /* 0x000fea000383ffff */
.L_x_49:
[----:B----4-:R-:W-:-:S07]  /*7660*/  MOV R0, UR5 ;  /* 0x0000000500007c02 */ /* 0x010fce0008000f00 */
.L_x_147:
[----:B-1----:R1:W2:Y:S02]  /*7670*/  SYNCS.PHASECHK.TRANS64.TRYWAIT P0, [R0+URZ], R3 ;  /* 0x00000003000075a7 */ /* 0x0022a400080011ff */
[----:B--2---:R-:W-:Y:S05]  /*7680*/  @!P0 NANOSLEEP.SYNCS 0x989680 ;  /* 0x009896800000895d */ /* 0x004fea0003900000 */
[----:B------:R-:W2:Y:S02]  /*7690*/  @!P0 SYNCS.PHASECHK.TRANS64 P0, [R0+URZ], R3 ;  /* 0x00000003000085a7 */ /* 0x000ea400080010ff */
[----:B--2---:R-:W-:Y:S05]  /*76a0*/  @!P0 BRA `(.L_x_147) ;  /* 0xfffffffc00f08947 */ /* 0x004fea000383ffff */
[----:B------:R-:W-:Y:S05]  /*76b0*/  BRA `(.L_x_148) ;  /* 0xffffffb400707947 */ /* 0x000fea000383ffff */
.L_x_50:
[----:B----4-:R-:W-:-:S07]  /*76c0*/  MOV R0, UR5 ;  /* 0x0000000500007c02 */ /* 0x010fce0008000f00 */
.L_x_149:
[----:B-1----:R1:W2:Y:S02]  /*76d0*/  SYNCS.PHASECHK.TRANS64.TRYWAIT P0, [R0+URZ], R3 ;  /* 0x00000003000075a7 */ /* 0x0022a400080011ff */
[----:B--2---:R-:W-:Y:S05]  /*76e0*/  @!P0 NANOSLEEP.SYNCS 0x989680 ;  /* 0x009896800000895d */ /* 0x004fea0003900000 */
[----:B------:R-:W2:Y:S02]  /*76f0*/  @!P0 SYNCS.PHASECHK.TRANS64 P0, [R0+URZ], R3 ;  /* 0x00000003000085a7 */ /* 0x000ea400080010ff */
[----:B--2---:R-:W-:Y:S05]  /*7700*/  @!P0 BRA `(.L_x_149) ;  /* 0xfffffffc00f08947 */ /* 0x004fea000383ffff */
[----:B------:R-:W-:Y:S05]  /*7710*/  BRA `(.L_x_150) ;  /* 0xffffffb4007c7947 */ /* 0x000fea000383ffff */
.L_x_51:
[----:B----4-:R-:W-:-:S07]  /*7720*/  MOV R0, UR5 ;  /* 0x0000000500007c02 */ /* 0x010fce0008000f00 */
.L_x_151:
[----:B-1----:R1:W2:Y:S02]  /*7730*/  SYNCS.PHASECHK.TRANS64.TRYWAIT P0, [R0+URZ], R3 ;  /* 0x00000003000075a7 */ /* 0x0022a400080011ff */
[----:B--2---:R-:W-:Y:S05]  /*7740*/  @!P0 NANOSLEEP.SYNCS 0x989680 ;  /* 0x009896800000895d */ /* 0x004fea0003900000 */
[----:B------:R-:W2:Y:S02]  /*7750*/  @!P0 SYNCS.PHASECHK.TRANS64 P0, [R0+URZ], R3 ;  /* 0x00000003000085a7 */ /* 0x000ea400080010ff */
[----:B--2---:R-:W-:Y:S05]  /*7760*/  @!P0 BRA `(.L_x_151) ;  /* 0xfffffffc00f08947 */ /* 0x004fea000383ffff */
[----:B------:R-:W-:Y:S05]  /*7770*/  BRA `(.L_x_152) ;  /* 0xffffffb400887947 */ /* 0x000fea000383ffff */
.L_x_52:
[----:B----4-:R-:W-:-:S07]  /*7780*/  MOV R0, UR5 ;  /* 0x0000000500007c02 */ /* 0x010fce0008000f00 */
.L_x_153:
[----:B-1----:R1:W2:Y:S02]  /*7790*/  SYNCS.PHASECHK.TRANS64.TRYWAIT P0, [R0+URZ], R3 ;  /* 0x00000003000075a7 */ /* 0x0022a400080011ff */
[----:B--2---:R-:W-:Y:S05]  /*77a0*/  @!P0 NANOSLEEP.SYNCS 0x989680 ;  /* 0x009896800000895d */ /* 0x004fea0003900000 */
[----:B------:R-:W2:Y:S02]  /*77b0*/  @!P0 SYNCS.PHASECHK.TRANS64 P0, [R0+URZ], R3 ;  /* 0x00000003000085a7 */ /* 0x000ea400080010ff */
[----:B--2---:R-:W-:Y:S05]  /*77c0*/  @!P0 BRA `(.L_x_153) ;  /* 0xfffffffc00f08947 */ /* 0x004fea000383ffff */
[----:B------:R-:W-:Y:S05]  /*77d0*/  BRA `(.L_x_154) ;  /* 0xffffffb400947947 */ /* 0x000fea000383ffff */
.L_x_53:
[----:B----4-:R-:W-:-:S07]  /*77e0*/  MOV R0, UR5 ;  /* 0x0000000500007c02 */ /* 0x010fce0008000f00 */
.L_x_155:
[----:B-1----:R1:W2:Y:S02]  /*77f0*/  SYNCS.PHASECHK.TRANS64.TRYWAIT P0, [R0+URZ], R3 ;  /* 0x00000003000075a7 */ /* 0x0022a400080011ff */
[----:B--2---:R-:W-:Y:S05]  /*7800*/  @!P0 NANOSLEEP.SYNCS 0x989680 ;  /* 0x009896800000895d */ /* 0x004fea0003900000 */
[----:B------:R-:W2:Y:S02]  /*7810*/  @!P0 SYNCS.PHASECHK.TRANS64 P0, [R0+URZ], R3 ;  /* 0x00000003000085a7 */ /* 0x000ea400080010ff */
[----:B--2---:R-:W-:Y:S05]  /*7820*/  @!P0 BRA `(.L_x_155) ;  /* 0xfffffffc00f08947 */ /* 0x004fea000383ffff */
[----:B------:R-:W-:Y:S05]  /*7830*/  BRA `(.L_x_156) ;  /* 0xffffffb400a07947 */ /* 0x000fea000383ffff */
.L_x_54:
[----:B----4-:R-:W-:-:S07]  /*7840*/  MOV R0, UR5 ;  /* 0x0000000500007c02 */ /* 0x010fce0008000f00 */
.L_x_157:
[----:B-1----:R1:W2:Y:S02]  /*7850*/  SYNCS.PHASECHK.TRANS64.TRYWAIT P0, [R0+URZ], R3 ;  /* 0x00000003000075a7 */ /* 0x0022a400080011ff */
[----:B--2---:R-:W-:Y:S05]  /*7860*/  @!P0 NANOSLEEP.SYNCS 0x989680 ;  /* 0x009896800000895d */ /* 0x004fea0003900000 */
[----:B------:R-:W2:Y:S02]  /*7870*/  @!P0 SYNCS.PHASECHK.TRANS64 P0, [R0+URZ], R3 ;  /* 0x00000003000085a7 */ /* 0x000ea400080010ff */
[----:B--2---:R-:W-:Y:S05]  /*7880*/  @!P0 BRA `(.L_x_157) ;  /* 0xfffffffc00f08947 */ /* 0x004fea000383ffff */
[----:B------:R-:W-:Y:S05]  /*7890*/  BRA `(.L_x_158) ;  /* 0xffffffb400ac7947 */ /* 0x000fea000383ffff */
.L_x_55:
[----:B----4-:R-:W-:-:S07]  /*78a0*/  MOV R0, UR5 ;  /* 0x0000000500007c02 */ /* 0x010fce0008000f00 */
.L_x_159:
[----:B-1----:R1:W2:Y:S02]  /*78b0*/  SYNCS.PHASECHK.TRANS64.TRYWAIT P0, [R0+URZ], R3 ;  /* 0x00000003000075a7 */ /* 0x0022a400080011ff */
[----:B--2---:R-:W-:Y:S05]  /*78c0*/  @!P0 NANOSLEEP.SYNCS 0x989680 ;  /* 0x009896800000895d */ /* 0x004fea0003900000 */
[----:B------:R-:W2:Y:S02]  /*78d0*/  @!P0 SYNCS.PHASECHK.TRANS64 P0, [R0+URZ], R3 ;  /* 0x00000003000085a7 */ /* 0x000ea400080010ff */
[----:B--2---:R-:W-:Y:S05]  /*78e0*/  @!P0 BRA `(.L_x_159) ;  /* 0xfffffffc00f08947 */ /* 0x004fea000383ffff */
[----:B------:R-:W-:Y:S05]  /*78f0*/  BRA `(.L_x_160) ;  /* 0xffffffb400b87947 */ /* 0x000fea000383ffff */
.L_x_56:
[----:B----4-:R-:W-:-:S07]  /*7900*/  MOV R0, UR5 ;  /* 0x0000000500007c02 */ /* 0x010fce0008000f00 */
.L_x_161:
[----:B-1----:R1:W2:Y:S02]  /*7910*/  SYNCS.PHASECHK.TRANS64.TRYWAIT P0, [R0+URZ], R3 ;  /* 0x00000003000075a7 */ /* 0x0022a400080011ff */
[----:B--2---:R-:W-:Y:S05]  /*7920*/  @!P0 NANOSLEEP.SYNCS 0x989680 ;  /* 0x009896800000895d */ /* 0x004fea0003900000 */
[----:B------:R-:W2:Y:S02]  /*7930*/  @!P0 SYNCS.PHASECHK.TRANS64 P0, [R0+URZ], R3 ;  /* 0x00000003000085a7 */ /* 0x000ea400080010ff */
[----:B--2---:R-:W-:Y:S05]  /*7940*/  @!P0 BRA `(.L_x_161) ;  /* 0xfffffffc00f08947 */ /* 0x004fea000383ffff */
[----:B------:R-:W-:Y:S05]  /*7950*/  BRA `(.L_x_162) ;  /* 0xffffffb400c47947 */ /* 0x000fea000383ffff */
.L_x_57:
[----:B----4-:R-:W-:-:S07]  /*7960*/  MOV R0, UR5 ;  /* 0x0000000500007c02 */ /* 0x010fce0008000f00 */
.L_x_163:
[----:B-1----:R1:W2:Y:S02]  /*7970*/  SYNCS.PHASECHK.TRANS64.TRYWAIT P0, [R0+URZ], R3 ;  /* 0x00000003000075a7 */ /* 0x0022a400080011ff */
[----:B--2---:R-:W-:Y:S05]  /*7980*/  @!P0 NANOSLEEP.SYNCS 0x989680 ;  /* 0x009896800000895d */ /* 0x004fea0003900000 */
[----:B------:R-:W2:Y:S02]  /*7990*/  @!P0 SYNCS.PHASECHK.TRANS64 P0, [R0+URZ], R3 ;  /* 0x00000003000085a7 */ /* 0x000ea400080010ff */
[----:B--2---:R-:W-:Y:S05]  /*79a0*/  @!P0 BRA `(.L_x_163) ;  /* 0xfffffffc00f08947 */ /* 0x004fea000383ffff */
[----:B------:R-:W-:Y:S05]  /*79b0*/  BRA `(.L_x_164) ;  /* 0xffffffb400d07947 */ /* 0x000fea000383ffff */
.L_x_58:
[----:B----4-:R-:W-:-:S07]  /*79c0*/  MOV R0, UR5 ;  /* 0x0000000500007c02 */ /* 0x010fce0008000f00 */
.L_x_165:
[----:B-1----:R1:W2:Y:S02]  /*79d0*/  SYNCS.PHASECHK.TRANS64.TRYWAIT P0, [R0+URZ], R3 ;  /* 0x00000003000075a7 */ /* 0x0022a400080011ff */
[----:B--2---:R-:W-:Y:S05]  /*79e0*/  @!P0 NANOSLEEP.SYNCS 0x989680 ;  /* 0x009896800000895d */ /* 0x004fea0003900000 */
[----:B------:R-:W2:Y:S02]  /*79f0*/  @!P0 SYNCS.PHASECHK.TRANS64 P0, [R0+URZ], R3 ;  /* 0x00000003000085a7 */ /* 0x000ea400080010ff */
[----:B--2---:R-:W-:Y:S05]  /*7a00*/  @!P0 BRA `(.L_x_165) ;  /* 0xfffffffc00f08947 */ /* 0x004fea000383ffff */
[----:B------:R-:W-:Y:S05]  /*7a10*/  BRA `(.L_x_166) ;  /* 0xffffffb400dc7947 */ /* 0x000fea000383ffff */
.L_x_59:
[----:B----4-:R-:W-:-:S07]  /*7a20*/  MOV R0, UR5 ;  /* 0x0000000500007c02 */ /* 0x010fce0008000f00 */
.L_x_167:
[----:B-1----:R1:W2:Y:S02]  /*7a30*/  SYNCS.PHASECHK.TRANS64.TRYWAIT P0, [R0+URZ], R3 ;  /* 0x00000003000075a7 */ /* 0x0022a400080011ff */
[----:B--2---:R-:W-:Y:S05]  /*7a40*/  @!P0 NANOSLEEP.SYNCS 0x989680 ;  /* 0x009896800000895d */ /* 0x004fea0003900000 */
[----:B------:R-:W2:Y:S02]  /*7a50*/  @!P0 SYNCS.PHASECHK.TRANS64 P0, [R0+URZ], R3 ;  /* 0x00000003000085a7 */ /* 0x000ea400080010ff */
[----:B--2---:R-:W-:Y:S05]  /*7a60*/  @!P0 BRA `(.L_x_167) ;  /* 0xfffffffc00f08947 */ /* 0x004fea000383ffff */
[----:B------:R-:W-:Y:S05]  /*7a70*/  BRA `(.L_x_168) ;  /* 0xffffffb400e87947 */ /* 0x000fea000383ffff */
.L_x_60:
[----:B----4-:R-:W-:-:S07]  /*7a80*/  MOV R0, UR5 ;  /* 0x0000000500007c02 */ /* 0x010fce0008000f00 */
.L_x_169:
[----:B-1----:R1:W2:Y:S02]  /*7a90*/  SYNCS.PHASECHK.TRANS64.TRYWAIT P0, [R0+URZ], R3 ;  /* 0x00000003000075a7 */ /* 0x0022a400080011ff */
[----:B--2---:R-:W-:Y:S05]  /*7aa0*/  @!P0 NANOSLEEP.SYNCS 0x989680 ;  /* 0x009896800000895d */ /* 0x004fea0003900000 */
[----:B------:R-:W2:Y:S02]  /*7ab0*/  @!P0 SYNCS.PHASECHK.TRANS64 P0, [R0+URZ], R3 ;  /* 0x00000003000085a7 */ /* 0x000ea400080010ff */
[----:B--2---:R-:W-:Y:S05]  /*7ac0*/  @!P0 BRA `(.L_x_169) ;  /* 0xfffffffc00f08947 */ /* 0x004fea000383ffff */
[----:B------:R-:W-:Y:S05]  /*7ad0*/  BRA `(.L_x_170) ;  /* 0xffffffb400f47947 */ /* 0x000fea000383ffff */
.L_x_61:
[----:B----4-:R-:W-:-:S07]  /*7ae0*/  MOV R0, UR5 ;  /* 0x0000000500007c02 */ /* 0x010fce0008000f00 */
.L_x_171:
[----:B-1----:R1:W2:Y:S02]  /*7af0*/  SYNCS.PHASECHK.TRANS64.TRYWAIT P0, [R0+URZ], R3 ;  /* 0x00000003000075a7 */ /* 0x0022a400080011ff */
[----:B--2---:R-:W-:Y:S05]  /*7b00*/  @!P0 NANOSLEEP.SYNCS 0x989680 ;  /* 0x009896800000895d */ /* 0x004fea0003900000 */
[----:B------:R-:W2:Y:S02]  /*7b10*/  @!P0 SYNCS.PHASECHK.TRANS64 P0, [R0+URZ], R3 ;  /* 0x00000003000085a7 */ /* 0x000ea400080010ff */
[----:B--2---:R-:W-:Y:S05]  /*7b20*/  @!P0 BRA `(.L_x_171) ;  /* 0xfffffffc00f08947 */ /* 0x004fea000383ffff */
[----:B------:R-:W-:Y:S05]  /*7b30*/  BRA `(.L_x_172) ;  /* 0xffffffb800007947 */ /* 0x000fea000383ffff */
.L_x_62:
[----:B----4-:R-:W-:-:S07]  /*7b40*/  MOV R0, UR5 ;  /* 0x0000000500007c02 */ /* 0x010fce0008000f00 */
.L_x_173:
[----:B-1----:R1:W2:Y:S02]  /*7b50*/  SYNCS.PHASECHK.TRANS64.TRYWAIT P0, [R0+URZ], R3 ;  /* 0x00000003000075a7 */ /* 0x0022a400080011ff */
[----:B--2---:R-:W-:Y:S05]  /*7b60*/  @!P0 NANOSLEEP.SYNCS 0x989680 ;  /* 0x009896800000895d */ /* 0x004fea0003900000 */
[----:B------:R-:W2:Y:S02]  /*7b70*/  @!P0 SYNCS.PHASECHK.TRANS64 P0, [R0+URZ], R3 ;  /* 0x00000003000085a7 */ /* 0x000ea400080010ff */
[----:B--2---:R-:W-:Y:S05]  /*7b80*/  @!P0 BRA `(.L_x_173) ;  /* 0xfffffffc00f08947 */ /* 0x004fea000383ffff */
[----:B------:R-:W-:Y:S05]  /*7b90*/  BRA `(.L_x_174) ;  /* 0xffffffb8000c7947 */ /* 0x000fea000383ffff */
.L_x_65:
[----:B-1----:R1:W2:Y:S02]  /*7ba0*/  SYNCS.PHASECHK.TRANS64.TRYWAIT P0, [R0+URZ+0x230], R5 ;  /* 0x00023005000075a7 */ /* 0x0022a400080011ff */
[----:B--2---:R-:W-:Y:S05]  /*7bb0*/  @!P0 NANOSLEEP.SYNCS 0x989680 ;  /* 0x009896800000895d */ /* 0x004fea0003900000 */
[----:B------:R-:W2:Y:S02]  /*7bc0*/  @!P0 SYNCS.PHASECHK.TRANS64 P0, [R0+URZ+0x230], R5 ;  /* 0x00023005000085a7 */ /* 0x000ea400080010ff */
[----:B--2---:R-:W-:Y:S05]  /*7bd0*/  @!P0 BRA `(.L_x_65) ;  /* 0xfffffffc00f08947 */ /* 0x004fea000383ffff */
[----:B------:R-:W-:Y:S05]  /*7be0*/  BRA `(.L_x_175) ;  /* 0xffffffb800687947 */ /* 0x000fea000383ffff */
.L_x_66:
[----:B------:R-:W-:-:S07]  /*7bf0*/  MOV R0, UR5 ;  /* 0x0000000500007c02 */ /* 0x000fce0008000f00 */
.L_x_176:
[----:B-1----:R1:W2:Y:S02]  /*7c00*/  SYNCS.PHASECHK.TRANS64.TRYWAIT P0, [R0+URZ+0x1e0], R5 ;  /* 0x0001e005000075a7 */ /* 0x0022a400080011ff */
[----:B--2---:R-:W-:Y:S05]  /*7c10*/  @!P0 NANOSLEEP.SYNCS 0x989680 ;  /* 0x009896800000895d */ /* 0x004fea0003900000 */
[----:B------:R-:W2:Y:S02]  /*7c20*/  @!P0 SYNCS.PHASECHK.TRANS64 P0, [R0+URZ+0x1e0], R5 ;  /* 0x0001e005000085a7 */ /* 0x000ea400080010ff */
[----:B--2---:R-:W-:Y:S05]  /*7c30*/  @!P0 BRA `(.L_x_176) ;  /* 0xfffffffc00f08947 */ /* 0x004fea000383ffff */
[----:B------:R-:W-:Y:S05]  /*7c40*/  BRA `(.L_x_177) ;  /* 0xffffffb800787947 */ /* 0x000fea000383ffff */
.L_x_67:
[----:B-1----:R1:W2:Y:S02]  /*7c50*/  SYNCS.PHASECHK.TRANS64.TRYWAIT P1, [R0+URZ+0x1d0], R5 ;  /* 0x0001d005000075a7 */ /* 0x0022a400080211ff */
[----:B--2---:R-:W-:Y:S05]  /*7c60*/  @!P1 NANOSLEEP.SYNCS 0x989680 ;  /* 0x009896800000995d */ /* 0x004fea0003900000 */
[----:B------:R-:W2:Y:S02]  /*7c70*/  @!P1 SYNCS.PHASECHK.TRANS64 P1, [R0+URZ+0x1d0], R5 ;  /* 0x0001d005000095a7 */ /* 0x000ea400080210ff */
[----:B--2---:R-:W-:Y:S05]  /*7c80*/  @!P1 BRA `(.L_x_67) ;  /* 0xfffffffc00f09947 */ /* 0x004fea000383ffff */
[----:B------:R-:W-:Y:S05]  /*7c90*/  BRA `(.L_x_178) ;  /* 0xffffffb800a87947 */ /* 0x000fea000383ffff */
.L_x_70:
[----:B------:R-:W-:-:S07]  /*7ca0*/  MOV R0, UR5 ;  /* 0x0000000500007c02 */ /* 0x000fce0008000f00 */
.L_x_179:
[----:B-1----:R1:W2:Y:S02]  /*7cb0*/  SYNCS.PHASECHK.TRANS64.TRYWAIT P0, [R0+URZ+0x1e0], R3 ;  /* 0x0001e003000075a7 */ /* 0x0022a400080011ff */
[----:B--2---:R-:W-:Y:S05]  /*7cc0*/  @!P0 NANOSLEEP.SYNCS 0x989680 ;  /* 0x009896800000895d */ /* 0x004fea0003900000 */
[----:B------:R-:W2:Y:S02]  /*7cd0*/  @!P0 SYNCS.PHASECHK.TRANS64 P0, [R0+URZ+0x1e0], R3 ;  /* 0x0001e003000085a7 */ /* 0x000ea400080010ff */
[----:B--2---:R-:W-:Y:S05]  /*7ce0*/  @!P0 BRA `(.L_x_179) ;  /* 0xfffffffc00f08947 */ /* 0x004fea000383ffff */
[----:B------:R-:W-:Y:S05]  /*7cf0*/  BRA `(.L_x_69) ;  /* 0xffffffb800fc7947 */ /* 0x000fea000383ffff */
.L_x_77:
[----:B-1----:R1:W2:Y:S02]  /*7d00*/  SYNCS.PHASECHK.TRANS64.TRYWAIT P1, [R0+URZ+0x1d0], R5 ;  /* 0x0001d005000075a7 */ /* 0x0022a400080211ff */
[----:B--2---:R-:W-:Y:S05]  /*7d10*/  @!P1 NANOSLEEP.SYNCS 0x989680 ;  /* 0x009896800000995d */ /* 0x004fea0003900000 */
[----:B------:R-:W2:Y:S02]  /*7d20*/  @!P1 SYNCS.PHASECHK.TRANS64 P1, [R0+URZ+0x1d0], R5 ;  /* 0x0001d005000095a7 */ /* 0x000ea400080210ff */
[----:B--2---:R-:W-:Y:S05]  /*7d30*/  @!P1 BRA `(.L_x_77) ;  /* 0xfffffffc00f09947 */ /* 0x004fea000383ffff */
[----:B------:R-:W-:Y:S05]  /*7d40*/  BRA `(.L_x_180) ;  /* 0xffffffc0005c7947 */ /* 0x000fea000383ffff */
.L_x_78:
[----:B------:R-:W-:-:S07]  /*7d50*/  MOV R3, UR8 ;  /* 0x0000000800037c02 */ /* 0x000fce0008000f00 */
.L_x_181:
[----:B-1----:R1:W2:Y:S02]  /*7d60*/  SYNCS.PHASECHK.TRANS64.TRYWAIT P0, [R3+URZ+0x210], R0 ;  /* 0x00021000030075a7 */ /* 0x0022a400080011ff */
[----:B--2---:R-:W-:Y:S05]  /*7d70*/  @!P0 NANOSLEEP.SYNCS 0x989680 ;  /* 0x009896800000895d */ /* 0x004fea0003900000 */
[----:B------:R-:W2:Y:S02]  /*7d80*/  @!P0 SYNCS.PHASECHK.TRANS64 P0, [R3+URZ+0x210], R0 ;  /* 0x00021000030085a7 */ /* 0x000ea400080010ff */
[----:B--2---:R-:W-:Y:S05]  /*7d90*/  @!P0 BRA `(.L_x_181) ;  /* 0xfffffffc00f08947 */ /* 0x004fea000383ffff */
[----:B------:R-:W-:Y:S05]  /*7da0*/  BRA `(.L_x_182) ;  /* 0xffffffc000ac7947 */ /* 0x000fea000383ffff */
.L_x_81:
[----:B------:R-:W-:Y:S07]  /*7db0*/  MOV R0, UR7 ;  /* 0x0000000700007c02 */ /* 0x000fee0008000f00 */
.L_x_183:
[----:B-1----:R1:W2:Y:S02]  /*7dc0*/  SYNCS.PHASECHK.TRANS64.TRYWAIT P0, [R0+URZ], R3 ;  /* 0x00000003000075a7 */ /* 0x0022a400080011ff */
[----:B--2---:R-:W-:Y:S05]  /*7dd0*/  @!P0 NANOSLEEP.SYNCS 0x989680 ;  /* 0x009896800000895d */ /* 0x004fea0003900000 */
[----:B------:R-:W2:Y:S02]  /*7de0*/  @!P0 SYNCS.PHASECHK.TRANS64 P0, [R0+URZ], R3 ;  /* 0x00000003000085a7 */ /* 0x000ea400080010ff */
[----:B--2---:R-:W-:Y:S05]  /*7df0*/  @!P0 BRA `(.L_x_183) ;  /* 0xfffffffc00f08947 */ /* 0x004fea000383ffff */
[----:B------:R-:W-:Y:S05]  /*7e00*/  BRA `(.L_x_80) ;  /* 0xffffffc000c87947 */ /* 0x000fea000383ffff */
.L_x_84:
[----:B------:R-:W-:-:S07]  /*7e10*/  MOV R0, UR5 ;  /* 0x0000000500007c02 */ /* 0x000fce0008000f00 */
.L_x_184:
[----:B--2---:R2:W3:Y:S02]  /*7e20*/  SYNCS.PHASECHK.TRANS64.TRYWAIT P0, [R0+URZ], R3 ;  /* 0x00000003000075a7 */ /* 0x0044e400080011ff */
[----:B---3--:R-:W-:Y:S05]  /*7e30*/  @!P0 NANOSLEEP.SYNCS 0x989680 ;  /* 0x009896800000895d */ /* 0x008fea0003900000 */
[----:B------:R-:W3:Y:S02]  /*7e40*/  @!P0 SYNCS.PHASECHK.TRANS64 P0, [R0+URZ], R3 ;  /* 0x00000003000085a7 */ /* 0x000ee400080010ff */
[----:B---3--:R-:W-:Y:S05]  /*7e50*/  @!P0 BRA `(.L_x_184) ;  /* 0xfffffffc00f08947 */ /* 0x008fea000383ffff */
[----:B------:R-:W-:Y:S05]  /*7e60*/  BRA `(.L_x_185) ;  /* 0xffffffc4007c7947 */ /* 0x000fea000383ffff */
.L_x_85:
[----:B------:R-:W-:-:S07]  /*7e70*/  MOV R0, UR5 ;  /* 0x0000000500007c02 */ /* 0x000fce0008000f00 */
.L_x_186:
[----:B-1----:R1:W2:Y:S02]  /*7e80*/  SYNCS.PHASECHK.TRANS64.TRYWAIT P0, [R0+URZ], R3 ;  /* 0x00000003000075a7 */ /* 0x0022a400080011ff */
[----:B--2---:R-:W-:Y:S05]  /*7e90*/  @!P0 NANOSLEEP.SYNCS 0x989680 ;  /* 0x009896800000895d */ /* 0x004fea0003900000 */
[----:B------:R-:W2:Y:S02]  /*7ea0*/  @!P0 SYNCS.PHASECHK.TRANS64 P0, [R0+URZ], R3 ;  /* 0x00000003000085a7 */ /* 0x000ea400080010ff */
[----:B--2---:R-:W-:Y:S05]  /*7eb0*/  @!P0 BRA `(.L_x_186) ;  /* 0xfffffffc00f08947 */ /* 0x004fea000383ffff */
[----:B------:R-:W-:Y:S05]  /*7ec0*/  BRA `(.L_x_187) ;  /* 0xffffffc400887947 */ /* 0x000fea000383ffff */
.L_x_86:
[----:B------:R-:W-:-:S07]  /*7ed0*/  MOV R0, UR5 ;  /* 0x0000000500007c02 */ /* 0x000fce0008000f00 */
.L_x_188:
[----:B-1----:R1:W2:Y:S02]  /*7ee0*/  SYNCS.PHASECHK.TRANS64.TRYWAIT P0, [R0+URZ], R3 ;  /* 0x00000003000075a7 */ /* 0x0022a400080011ff */
[----:B--2---:R-:W-:Y:S05]  /*7ef0*/  @!P0 NANOSLEEP.SYNCS 0x989680 ;  /* 0x009896800000895d */ /* 0x004fea0003900000 */
[----:B------:R-:W2:Y:S02]  /*7f00*/  @!P0 SYNCS.PHASECHK.TRANS64 P0, [R0+URZ], R3 ;  /* 0x00000003000085a7 */ /* 0x000ea400080010ff */
[----:B--2---:R-:W-:Y:S05]  /*7f10*/  @!P0 BRA `(.L_x_188) ;  /* 0xfffffffc00f08947 */ /* 0x004fea000383ffff */
[----:B------:R-:W-:Y:S05]  /*7f20*/  BRA `(.L_x_189) ;  /* 0xffffffc400947947 */ /* 0x000fea000383ffff */
.L_x_87:
[----:B------:R-:W-:-:S07]  /*7f30*/  MOV R0, UR7 ;  /* 0x0000000700007c02 */ /* 0x000fce0008000f00 */
.L_x_190:
[----:B-1----:R1:W2:Y:S02]  /*7f40*/  SYNCS.PHASECHK.TRANS64.TRYWAIT P0, [R0+URZ], R3 ;  /* 0x00000003000075a7 */ /* 0x0022a400080011ff */
[----:B--2---:R-:W-:Y:S05]  /*7f50*/  @!P0 NANOSLEEP.SYNCS 0x989680 ;  /* 0x009896800000895d */ /* 0x004fea0003900000 */
[----:B------:R-:W2:Y:S02]  /*7f60*/  @!P0 SYNCS.PHASECHK.TRANS64 P0, [R0+URZ], R3 ;  /* 0x00000003000085a7 */ /* 0x000ea400080010ff */
[----:B--2---:R-:W-:Y:S05]  /*7f70*/  @!P0 BRA `(.L_x_190) ;  /* 0xfffffffc00f08947 */ /* 0x004fea000383ffff */
[----:B------:R-:W-:Y:S05]  /*7f80*/  BRA `(.L_x_191) ;  /* 0xffffffc400a07947 */ /* 0x000fea000383ffff */
.L_x_92:
[----:B---3--:R3:W1:Y:S02]  /*7f90*/  SYNCS.PHASECHK.TRANS64.TRYWAIT P0, [R0+URZ+0x1d0], R3 ;  /* 0x0001d003000075a7 */ /* 0x00866400080011ff */
[----:B-1----:R-:W-:Y:S05]  /*7fa0*/  @!P0 NANOSLEEP.SYNCS 0x989680 ;  /* 0x009896800000895d */ /* 0x002fea0003900000 */
[----:B------:R-:W1:Y:S02]  /*7fb0*/  @!P0 SYNCS.PHASECHK.TRANS64 P0, [R0+URZ+0x1d0], R3 ;  /* 0x0001d003000085a7 */ /* 0x000e6400080010ff */
[----:B-1----:R-:W-:Y:S05]  /*7fc0*/  @!P0 BRA `(.L_x_92) ;  /* 0xfffffffc00f08947 */ /* 0x002fea000383ffff */
[----:B------:R-:W-:Y:S05]  /*7fd0*/  BRA `(.L_x_192) ;  /* 0xffffffc8009c7947 */ /* 0x000fea000383ffff */
.L_x_95:
[----:B------:R-:W-:Y:S07]  /*7fe0*/  MOV R0, UR6 ;  /* 0x0000000600007c02 */ /* 0x000fee0008000f00 */
.L_x_193:
[----:B-1----:R1:W3:Y:S02]  /*7ff0*/  SYNCS.PHASECHK.TRANS64.TRYWAIT P0, [R0+URZ+0x1c8], R3 ;  /* 0x0001c803000075a7 */ /* 0x0022e400080011ff */
[----:B---3--:R-:W-:Y:S05]  /*8000*/  @!P0 NANOSLEEP.SYNCS 0x989680 ;  /* 0x009896800000895d */ /* 0x008fea0003900000 */
[----:B------:R-:W3:Y:S02]  /*8010*/  @!P0 SYNCS.PHASECHK.TRANS64 P0, [R0+URZ+0x1c8], R3 ;  /* 0x0001c803000085a7 */ /* 0x000ee400080010ff */
[----:B---3--:R-:W-:Y:S05]  /*8020*/  @!P0 BRA `(.L_x_193) ;  /* 0xfffffffc00f08947 */ /* 0x008fea000383ffff */
[----:B------:R-:W-:Y:S05]  /*8030*/  BRA `(.L_x_94) ;  /* 0xffffffcc00887947 */ /* 0x000fea000383ffff */
.L_x_98:
[----:B------:R-:W-:Y:S07]  /*8040*/  MOV R3, UR6 ;  /* 0x0000000600037c02 */ /* 0x000fee0008000f00 */
.L_x_194:
[----:B-1----:R1:W2:Y:S02]  /*8050*/  SYNCS.PHASECHK.TRANS64.TRYWAIT P2, [R3+URZ+0x1b8], R26 ;  /* 0x0001b81a030075a7 */ /* 0x0022a400080411ff */
[----:B--2---:R-:W-:Y:S05]  /*8060*/  @!P2 NANOSLEEP.SYNCS 0x989680 ;  /* 0x009896800000a95d */ /* 0x004fea0003900000 */
[----:B------:R-:W2:Y:S02]  /*8070*/  @!P2 SYNCS.PHASECHK.TRANS64 P2, [R3+URZ+0x1b8], R26 ;  /* 0x0001b81a0300a5a7 */ /* 0x000ea400080410ff */
[----:B--2---:R-:W-:Y:S05]  /*8080*/  @!P2 BRA `(.L_x_194) ;  /* 0xfffffffc00f0a947 */ /* 0x004fea000383ffff */
[----:B------:R-:W-:Y:S05]  /*8090*/  BRA `(.L_x_195) ;  /* 0xffffffd0001c7947 */ /* 0x000fea000383ffff */
.L_x_101:
[----:B--2---:R2:W4:Y:S02]  /*80a0*/  SYNCS.PHASECHK.TRANS64.TRYWAIT P0, [R0+URZ+0x1d0], R3 ;  /* 0x0001d003000075a7 */ /* 0x00452400080011ff */
[----:B----4-:R-:W-:Y:S05]  /*80b0*/  @!P0 NANOSLEEP.SYNCS 0x989680 ;  /* 0x009896800000895d */ /* 0x010fea0003900000 */
[----:B------:R-:W4:Y:S02]  /*80c0*/  @!P0 SYNCS.PHASECHK.TRANS64 P0, [R0+URZ+0x1d0], R3 ;  /* 0x0001d003000085a7 */ /* 0x000f2400080010ff */
[----:B----4-:R-:W-:Y:S05]  /*80d0*/  @!P0 BRA `(.L_x_101) ;  /* 0xfffffffc00f08947 */ /* 0x010fea000383ffff */
[----:B------:R-:W-:Y:S05]  /*80e0*/  BRA `(.L_x_196) ;  /* 0xffffffd400787947 */ /* 0x000fea000383ffff */
.L_x_112:
[----:B-1----:R-:W-:Y:S04]  /*80f0*/  MOV R0, UR43 ;  /* 0x0000002b00007c02 */ /* 0x002fe80008000f00 */
[----:B------:R1:W2:Y:S03]  /*8100*/  SYNCS.PHASECHK.TRANS64.TRYWAIT P1, [R0+URZ+0x1b0], R3 ;  /* 0x0001b003000075a7 */ /* 0x0002a600080211ff */
[----:B--2---:R-:W-:Y:S05]  /*8110*/  @!P1 NANOSLEEP.SYNCS 0x989680 ;  /* 0x009896800000995d */ /* 0x004fea0003900000 */
[----:B------:R-:W2:Y:S02]  /*8120*/  @!P1 SYNCS.PHASECHK.TRANS64 P1, [R0+URZ+0x1b0], R3 ;  /* 0x0001b003000095a7 */ /* 0x000ea400080210ff */
[----:B--2---:R-:W-:Y:S05]  /*8130*/  @!P1 BRA `(.L_x_112) ;  /* 0xfffffffc00ec9947 */ /* 0x004fea000383ffff */
[----:B------:R-:W-:Y:S05]  /*8140*/  BRA `(.L_x_111) ;  /* 0xffffffe0006c7947 */ /* 0x000fea000383ffff */
.L_x_114:
[----:B-1----:R1:W4:Y:S02]  /*8150*/  SYNCS.PHASECHK.TRANS64.TRYWAIT P1, [R92+URZ+0x1f0], R7 ;  /* 0x0001f0075c0075a7 */ /* 0x00232400080211ff */
[----:B----4-:R-:W-:Y:S05]  /*8160*/  @!P1 NANOSLEEP.SYNCS 0x989680 ;  /* 0x009896800000995d */ /* 0x010fea0003900000 */
[----:B------:R-:W4:Y:S02]  /*8170*/  @!P1 SYNCS.PHASECHK.TRANS64 P1, [R92+URZ+0x1f0], R7 ;  /* 0x0001f0075c0095a7 */ /* 0x000f2400080210ff */
[----:B----4-:R-:W-:Y:S05]  /*8180*/  @!P1 BRA `(.L_x_114) ;  /* 0xfffffffc00f09947 */ /* 0x010fea000383ffff */
[----:B------:R-:W-:Y:S05]  /*8190*/  BRA `(.L_x_113) ;  /* 0xffffffe000a87947 */ /* 0x000fea000383ffff */
        .weak           $__internal_0_$__cuda_sm10x_tcgen05_guardrail_trap_col_being_dealloced_not_returned_by_alloc
        .type           $__internal_0_$__cuda_sm10x_tcgen05_guardrail_trap_col_being_dealloced_not_returned_by_alloc,@function
        .size           $__internal_0_$__cuda_sm10x_tcgen05_guardrail_trap_col_being_dealloced_not_returned_by_alloc,($__internal_1_$__cuda_sm10x_tcgen05_guardrail_trap_phase_invalid_during_alloc - $__internal_0_$__cuda_sm10x_tcgen05_guardrail_trap_col_being_dealloced_not_returned_by_alloc)
$__internal_0_$__cuda_sm10x_tcgen05_guardrail_trap_col_being_dealloced_not_returned_by_alloc:
[----:B------:R-:W-:Y:S05]  /*81a0*/  BPT.TRAP 0x1 ;  /* 0x000000040000795c */ /* 0x000fea0000300000 */
[----:B------:R-:W-:-:S04]  /*81b0*/  HFMA2 R3, -RZ, RZ, 0, 0 ;  /* 0x00000000ff037431 */ /* 0x000fc800000001ff */
[----:B------:R-:W-:Y:S05]  /*81c0*/  RET.REL.NODEC R2 `(_ZN7cutlass13device_kernelINS_4gemm6kernel13GemmUniversalIN4cute5tupleIJiiiiEEENS1_10collective13CollectiveMmaINS1_35MainloopSm100TmaUmmaWarpSpecializedILi27ELi2ELi4ENS5_IJNS4_1CILi1EEESB_SB_EEEEENS5_IJNSA_ILi64EEESE_SE_EEENS_12float_e4m3_tENS5_IJlSB_lEEESG_SH_NS4_8TiledMMAINS4_8MMA_AtomIJNS4_10MMA_TraitsINS4_19SM100_MMA_F8F6F4_SSEJSG_SG_fSE_SE_NS4_17integral_constantINS4_4UMMA5MajorELSO_0EEESP_NSM_INSN_7ScaleInELSQ_0EEESR_EEEEEENS4_6LayoutISC_NS5_IJNSA_ILi0EEESV_SV_EEEEENS5_IJNS4_10UnderscoreESY_SY_EEEEENS4_13SM90_TMA_LOADENS4_14ComposedLayoutINS4_7SwizzleILi2ELi4ELi3EEENS4_18smem_ptr_flag_bitsILi8EEENSU_INS5_IJNSA_ILi8EEESE_EEENS5_IJSE_SB_EEEEEEEvNS4_8identityES11_S1B_vS1C_EENS_8epilogue10collective18CollectiveEpilogueINS1E_23Sm100TmaWarpSpecializedILi1ELi1ELi32ELb0ELb0EEEJSF_NS5_IJNSU_ISE_SB_EES1J_EEESG_SH_SG_SH_NS1E_6fusion15FusionCallbacksIS1I_NS1L_17LinearCombinationISG_fSG_fLNS_15FloatRoundStyleE2EEESF_S1K_JEEENS4_5SM1004TMEM4LOAD26SM100_TMEM_LOAD_16dp32b32xES11_S1B_NS4_39AutoVectorizingCopyWithAssumedAlignmentILi128EEENS4_14SM90_TMA_STOREES1B_S1W_S1W_EEEvvEEEEvNT_6ParamsE) ;  /* 0xffffff7c028c7950 */ /* 0x000fea0003c3ffff */
        .weak           $__internal_1_$__cuda_sm10x_tcgen05_guardrail_trap_phase_invalid_during_alloc
        .type           $__internal_1_$__cuda_sm10x_tcgen05_guardrail_trap_phase_invalid_during_alloc,@function
        .size           $__internal_1_$__cuda_sm10x_tcgen05_guardrail_trap_phase_invalid_during_alloc,($__internal_2_$__cuda_sm10x_tcgen05_guardrail_trap_unallocated_columns_being_dealloced - $__internal_1_$__cuda_sm10x_tcgen05_guardrail_trap_phase_invalid_during_alloc)
$__internal_1_$__cuda_sm10x_tcgen05_guardrail_trap_phase_invalid_during_alloc:
[----:B------:R-:W-:Y:S05]  /*81d0*/  BPT.TRAP 0x1 ;  /* 0x000000040000795c */ /* 0x000fea0000300000 */
[----:B------:R-:W-:-:S04]  /*81e0*/  MOV R3, 0x0 ;  /* 0x0000000000037802 */ /* 0x000fc80000000f00 */
[----:B------:R-:W-:Y:S05]  /*81f0*/  RET.REL.NODEC R2 `(_ZN7cutlass13device_kernelINS_4gemm6kernel13GemmUniversalIN4cute5tupleIJiiiiEEENS1_10collective13CollectiveMmaINS1_35MainloopSm100TmaUmmaWarpSpecializedILi27ELi2ELi4ENS5_IJNS4_1CILi1EEESB_SB_EEEEENS5_IJNSA_ILi64EEESE_SE_EEENS_12float_e4m3_tENS5_IJlSB_lEEESG_SH_NS4_8TiledMMAINS4_8MMA_AtomIJNS4_10MMA_TraitsINS4_19SM100_MMA_F8F6F4_SSEJSG_SG_fSE_SE_NS4_17integral_constantINS4_4UMMA5MajorELSO_0EEESP_NSM_INSN_7ScaleInELSQ_0EEESR_EEEEEENS4_6LayoutISC_NS5_IJNSA_ILi0EEESV_SV_EEEEENS5_IJNS4_10UnderscoreESY_SY_EEEEENS4_13SM90_TMA_LOADENS4_14ComposedLayoutINS4_7SwizzleILi2ELi4ELi3EEENS4_18smem_ptr_flag_bitsILi8EEENSU_INS5_IJNSA_ILi8EEESE_EEENS5_IJSE_SB_EEEEEEEvNS4_8identityES11_S1B_vS1C_EENS_8epilogue10collective18CollectiveEpilogueINS1E_23Sm100TmaWarpSpecializedILi1ELi1ELi32ELb0ELb0EEEJSF_NS5_IJNSU_ISE_SB_EES1J_EEESG_SH_SG_SH_NS1E_6fusion15FusionCallbacksIS1I_NS1L_17LinearCombinationISG_fSG_fLNS_15FloatRoundStyleE2EEESF_S1K_JEEENS4_5SM1004TMEM4LOAD26SM100_TMEM_LOAD_16dp32b32xES11_S1B_NS4_39AutoVectorizingCopyWithAssumedAlignmentILi128EEENS4_14SM90_TMA_STOREES1B_S1W_S1W_EEEvvEEEEvNT_6ParamsE) ;  /* 0xffffff7c02807950 */ /* 0x000fea0003c3ffff */
        .weak           $__internal_2_$__cuda_sm10x_tcgen05_guardrail_trap_unallocated_columns_being_dealloced
        .type           $__internal_2_$__cuda_sm10x_tcgen05_guardrail_trap_unallocated_columns_being_dealloced,@function
        .size           $__internal_2_$__cuda_sm10x_tcgen05_guardrail_trap_unallocated_columns_being_dealloced,(.L_x_198 - $__internal_2_$__cuda_sm10x_tcgen05_guardrail_trap_unallocated_columns_being_dealloced)
$__internal_2_$__cuda_sm10x_tcgen05_guardrail_trap_unallocated_columns_being_dealloced:
[----:B------:R-:W-:Y:S05]  /*8200*/  BPT.TRAP 0x1 ;  /* 0x000000040000795c */ /* 0x000fea0000300000 */
[----:B------:R-:W-:-:S04]  /*8210*/  HFMA2 R3, -RZ, RZ, 0, 0 ;  /* 0x00000000ff037431 */ /* 0x000fc800000001ff */
[----:B------:R-:W-:Y:S05]  /*8220*/  RET.REL.NODEC R2 `(_ZN7cutlass13device_kernelINS_4gemm6kernel13GemmUniversalIN4cute5tupleIJiiiiEEENS1_10collective13CollectiveMmaINS1_35MainloopSm100TmaUmmaWarpSpecializedILi27ELi2ELi4ENS5_IJNS4_1CILi1EEESB_SB_EEEEENS5_IJNSA_ILi64EEESE_SE_EEENS_12float_e4m3_tENS5_IJlSB_lEEESG_SH_NS4_8TiledMMAINS4_8MMA_AtomIJNS4_10MMA_TraitsINS4_19SM100_MMA_F8F6F4_SSEJSG_SG_fSE_SE_NS4_17integral_constantINS4_4UMMA5MajorELSO_0EEESP_NSM_INSN_7ScaleInELSQ_0EEESR_EEEEEENS4_6LayoutISC_NS5_IJNSA_ILi0EEESV_SV_EEEEENS5_IJNS4_10UnderscoreESY_SY_EEEEENS4_13SM90_TMA_LOADENS4_14ComposedLayoutINS4_7SwizzleILi2ELi4ELi3EEENS4_18smem_ptr_flag_bitsILi8EEENSU_INS5_IJNSA_ILi8EEESE_EEENS5_IJSE_SB_EEEEEEEvNS4_8identityES11_S1B_vS1C_EENS_8epilogue10collective18CollectiveEpilogueINS1E_23Sm100TmaWarpSpecializedILi1ELi1ELi32ELb0ELb0EEEJSF_NS5_IJNSU_ISE_SB_EES1J_EEESG_SH_SG_SH_NS1E_6fusion15FusionCallbacksIS1I_NS1L_17LinearCombinationISG_fSG_fLNS_15FloatRoundStyleE2EEESF_S1K_JEEENS4_5SM1004TMEM4LOAD26SM100_TMEM_LOAD_16dp32b32xES11_S1B_NS4_39AutoVectorizingCopyWithAssumedAlignmentILi128EEENS4_14SM90_TMA_STOREES1B_S1W_S1W_EEEvvEEEEvNT_6ParamsE) ;  /* 0xffffff7c02747950 */ /* 0x000fea0003c3ffff */
.L_x_197:
[----:B------:R-:W-:-:S00]  /*8230*/  BRA `(.L_x_197) ;  /* 0xfffffffc00fc7947 */ /* 0x000fc0000383ffff */
[----:B------:R-:W-:-:S00]  /*8240*/  NOP ;  /* 0x0000000000007918 */ /* 0x000fc00000000000 */
        /* <DEDUP_REMOVED lines=11> */
.L_x_198:


//--------------------- .nv.global.init           --------------------------
	.section	.nv.global.init,"aw",@progbits
.nv.global.init:
	.type		$str$27,@object
	.size		$str$27,($str$28 - $str$27)
$str$27:
        /*0000*/ 	.byte	0x28, 0x61, 0x64, 0x64, 0x72, 0x65, 0x73, 0x73, 0x20, 0x26, 0x20, 0x6d, 0x61, 0x73, 0x6b, 0x29
        /*0010*/ 	.byte	0x20, 0x3d, 0x3d, 0x20, 0x30, 0x00
	.type		$str$28,@object
	.size		$str$28,($str$26 - $str$28)
$str$28:
        /*0016*/ 	.byte	0x2f, 0x74, 0x6d, 0x70, 0x2f, 0x63, 0x75, 0x74, 0x6c, 0x61, 0x73, 0x73, 0x5f, 0x73, 0x77, 0x65
        /*0026*/ 	.byte	0x65, 0x70, 0x5f, 0x73, 0x72, 0x63, 0x2f, 0x69, 0x6e, 0x63, 0x6c, 0x75, 0x64, 0x65, 0x2f, 0x63
        /*0036*/ 	.byte	0x75, 0x74, 0x65, 0x2f, 0x70, 0x6f, 0x69, 0x6e, 0x74, 0x65, 0x72, 0x5f, 0x66, 0x6c, 0x61, 0x67
        /*0046*/ 	.byte	0x67, 0x65, 0x64, 0x2e, 0x68, 0x70, 0x70, 0x00
	.type		$str$26,@object
	.size		$str$26,($str$25 - $str$26)
$str$26:
        /*004e*/ 	.byte	0x2f, 0x74, 0x6d, 0x70, 0x2f, 0x63, 0x75, 0x74, 0x6c, 0x61, 0x73, 0x73, 0x5f, 0x73, 0x77, 0x65
        /*005e*/ 	.byte	0x65, 0x70, 0x5f, 0x73, 0x72, 0x63, 0x2f, 0x69, 0x6e, 0x63, 0x6c, 0x75, 0x64, 0x65, 0x2f, 0x63
        /*006e*/ 	.byte	0x75, 0x74, 0x65, 0x2f, 0x61, 0x74, 0x6f, 0x6d, 0x2f, 0x63, 0x6f, 0x70, 0x79, 0x5f, 0x74, 0x72
        /*007e*/ 	.byte	0x61, 0x69, 0x74, 0x73, 0x5f, 0x73, 0x6d, 0x31, 0x30, 0x30, 0x2e, 0x68, 0x70, 0x70, 0x00
	.type		$str$25,@object
	.size		$str$25,(__unnamed_1 - $str$25)
$str$25:
        /*008d*/ 	.byte	0x28, 0x28, 0x75, 0x69, 0x6e, 0x74, 0x33, 0x32, 0x5f, 0x74, 0x28, 0x74, 0x68, 0x72, 0x65, 0x61
        /*009d*/ 	.byte	0x64, 0x49, 0x64, 0x78, 0x2e, 0x78, 0x29, 0x20, 0x2f, 0x20, 0x33, 0x32, 0x29, 0x20, 0x25, 0x20
        /*00ad*/ 	.byte	0x34, 0x29, 0x20, 0x3d, 0x3d, 0x20, 0x28, 0x28, 0x28, 0x74, 0x6d, 0x65, 0x6d, 0x5f, 0x61, 0x64
        /*00bd*/ 	.byte	0x64, 0x72, 0x20, 0x3e, 0x3e, 0x20, 0x31, 0x36, 0x29, 0x20, 0x2f, 0x20, 0x33, 0x32, 0x29, 0x20
        /*00cd*/ 	.byte	0x25, 0x20, 0x34, 0x29, 0x00
	.type		__unnamed_1,@object
	.size		__unnamed_1,(__unnamed_2 - __unnamed_1)
__unnamed_1:
        /*00d2*/ 	.byte	0x61, 0x75, 0x74, 0x6f, 0x20, 0x63, 0x75, 0x74, 0x65, 0x3a, 0x3a, 0x61, 0x73, 0x5f, 0x70, 0x6f
        /* <DEDUP_REMOVED lines=24> */
        /*0262*/ 	.byte	0x3c, 0x34, 0x30, 0x39, 0x36, 0x3e, 0x3e, 0x3e, 0x3e, 0x5d, 0x00
	.type		__unnamed_2,@object
	.size		__unnamed_2,(.L_2 - __unnamed_2)
__unnamed_2:
        /* <DEDUP_REMOVED lines=40> */
        /*04ed*/ 	.byte	0x74, 0x65, 0x3a, 0x3a, 0x43, 0x3c, 0x30, 0x3e, 0x3e, 0x3e, 0x3e, 0x5d, 0x00
.L_2:


//--------------------- .nv.shared._ZN7cutlass13device_kernelINS_4gemm6kernel13GemmUniversalIN4cute5tupleIJiiiiEEENS1_10collective13CollectiveMmaINS1_35MainloopSm100TmaUmmaWarpSpecializedILi27ELi2ELi4ENS5_IJNS4_1CILi1EEESB_SB_EEEEENS5_IJNSA_ILi64EEESE_SE_EEENS_12float_e4m3_tENS5_IJlSB_lEEESG_SH_NS4_8TiledMMAINS4_8MMA_AtomIJNS4_10MMA_TraitsINS4_19SM100_MMA_F8F6F4_SSEJSG_SG_fSE_SE_NS4_17integral_constantINS4_4UMMA5MajorELSO_0EEESP_NSM_INSN_7ScaleInELSQ_0EEESR_EEEEEENS4_6LayoutISC_NS5_IJNSA_ILi0EEESV_SV_EEEEENS5_IJNS4_10UnderscoreESY_SY_EEEEENS4_13SM90_TMA_LOADENS4_14ComposedLayoutINS4_7SwizzleILi2ELi4ELi3EEENS4_18smem_ptr_flag_bitsILi8EEENSU_INS5_IJNSA_ILi8EEESE_EEENS5_IJSE_SB_EEEEEEEvNS4_8identityES11_S1B_vS1C_EENS_8epilogue10collective18CollectiveEpilogueINS1E_23Sm100TmaWarpSpecializedILi1ELi1ELi32ELb0ELb0EEEJSF_NS5_IJNSU_ISE_SB_EES1J_EEESG_SH_SG_SH_NS1E_6fusion15FusionCallbacksIS1I_NS1L_17LinearCombinationISG_fSG_fLNS_15FloatRoundStyleE2EEESF_S1K_JEEENS4_5SM1004TMEM4LOAD26SM100_TMEM_LOAD_16dp32b32xES11_S1B_NS4_39AutoVectorizingCopyWithAssumedAlignmentILi128EEENS4_14SM90_TMA_STOREES1B_S1W_S1W_EEEvvEEEEvNT_6ParamsE --------------------------
	.section	.nv.shared._ZN7cutlass13device_kernelINS_4gemm6kernel13GemmUniversalIN4cute5tupleIJiiiiEEENS1_10collective13CollectiveMmaINS1_35MainloopSm100TmaUmmaWarpSpecializedILi27ELi2ELi4ENS5_IJNS4_1CILi1EEESB_SB_EEEEENS5_IJNSA_ILi64EEESE_SE_EEENS_12float_e4m3_tENS5_IJlSB_lEEESG_SH_NS4_8TiledMMAINS4_8MMA_AtomIJNS4_10MMA_TraitsINS4_19SM100_MMA_F8F6F4_SSEJSG_SG_fSE_SE_NS4_17integral_constantINS4_4UMMA5MajorELSO_0EEESP_NSM_INSN_7ScaleInELSQ_0EEESR_EEEEEENS4_6LayoutISC_NS5_IJNSA_ILi0EEESV_SV_EEEEENS5_IJNS4_10UnderscoreESY_SY_EEEEENS4_13SM90_TMA_LOADENS4_14ComposedLayoutINS4_7SwizzleILi2ELi4ELi3EEENS4_18smem_ptr_flag_bitsILi8EEENSU_INS5_IJNSA_ILi8EEESE_EEENS5_IJSE_SB_EEEEEEEvNS4_8identityES11_S1B_vS1C_EENS_8epilogue10collective18CollectiveEpilogueINS1E_23Sm100TmaWarpSpecializedILi1ELi1ELi32ELb0ELb0EEEJSF_NS5_IJNSU_ISE_SB_EES1J_EEESG_SH_SG_SH_NS1E_6fusion15FusionCallbacksIS1I_NS1L_17LinearCombinationISG_fSG_fLNS_15FloatRoundStyleE2EEESF_S1K_JEEENS4_5SM1004TMEM4LOAD26SM100_TMEM_LOAD_16dp32b32xES11_S1B_NS4_39AutoVectorizingCopyWithAssumedAlignmentILi128EEENS4_14SM90_TMA_STOREES1B_S1W_S1W_EEEvvEEEEvNT_6ParamsE,"aw",@nobits
	.sectionflags	@""
	.align	16
	.zero		1024


//--------------------- .nv.shared.reserved.0     --------------------------
	.section	.nv.shared.reserved.0,"aw",@nobits
	.weak		__nv_reservedSMEM_offset_0_alias
	.size		__nv_reservedSMEM_offset_0_alias, 0, 64
	.other		__nv_reservedSMEM_offset_0_alias,@"STO_CUDA_RESERVED_SHARED STV_DEFAULT"
__nv_reservedSMEM_offset_0_alias:
	.zero		0
.nv.shared.reserved.0:
	.zero		64
	.weak		__nv_reservedSMEM_tcgen05_partition
	.type		__nv_reservedSMEM_tcgen05_partition,@object
	.size		__nv_reservedSMEM_tcgen05_partition,(.L_0 - __nv_reservedSMEM_tcgen05_partition)
__nv_reservedSMEM_tcgen05_partition:
	.zero		32
.L_0:


//--------------------- .nv.global                --------------------------
	.section	.nv.global,"aw",@nobits
.nv.global:
	.type		_ZN40_INTERNAL_a745f3e7_4_k_cu_ed08ebc5_271494cute1_E,@object
	.size		_ZN40_INTERNAL_a745f3e7_4_k_cu_ed08ebc5_271494cute1_E,(_ZN40_INTERNAL_a745f3e7_4_k_cu_ed08ebc5_271494cuda3std3__45__cpo6cbeginE - _ZN40_INTERNAL_a745f3e7_4_k_cu_ed08ebc5_271494cute1_E)
_ZN40_INTERNAL_a745f3e7_4_k_cu_ed08ebc5_271494cute1_E:
	.zero		1
	.type		_ZN40_INTERNAL_a745f3e7_4_k_cu_ed08ebc5_271494cuda3std3__45__cpo6cbeginE,@object
	.size		_ZN40_INTERNAL_a745f3e7_4_k_cu_ed08ebc5_271494cuda3std3__45__cpo6cbeginE,(_ZN40_INTERNAL_a745f3e7_4_k_cu_ed08ebc5_271494cuda3std3__48in_placeE - _ZN40_INTERNAL_a745f3e7_4_k_cu_ed08ebc5_271494cuda3std3__45__cpo6cbeginE)
_ZN40_INTERNAL_a745f3e7_4_k_cu_ed08ebc5_271494cuda3std3__45__cpo6cbeginE:
	.zero		1
	.type		_ZN40_INTERNAL_a745f3e7_4_k_cu_ed08ebc5_271494cuda3std3__48in_placeE,@object
	.size		_ZN40_INTERNAL_a745f3e7_4_k_cu_ed08ebc5_271494cuda3std3__48in_placeE,(_ZN40_INTERNAL_a745f3e7_4_k_cu_ed08ebc5_271494cuda3std6ranges3__45__cpo9iter_moveE - _ZN40_INTERNAL_a745f3e7_4_k_cu_ed08ebc5_271494cuda3std3__48in_placeE)
_ZN40_INTERNAL_a745f3e7_4_k_cu_ed08ebc5_271494cuda3std3__48in_placeE:
	.zero		1
	.type		_ZN40_INTERNAL_a745f3e7_4_k_cu_ed08ebc5_271494cuda3std6ranges3__45__cpo9iter_moveE,@object
	.size		_ZN40_INTERNAL_a745f3e7_4_k_cu_ed08ebc5_271494cuda3std6ranges3__45__cpo9iter_moveE,(_ZN40_INTERNAL_a745f3e7_4_k_cu_ed08ebc5_271494cuda3std3__45__cpo5beginE - _ZN40_INTERNAL_a745f3e7_4_k_cu_ed08ebc5_271494cuda3std6ranges3__45__cpo9iter_moveE)
_ZN40_INTERNAL_a745f3e7_4_k_cu_ed08ebc5_271494cuda3std6ranges3__45__cpo9iter_moveE:
	.zero		1
	.type		_ZN40_INTERNAL_a745f3e7_4_k_cu_ed08ebc5_271494cuda3std3__45__cpo5beginE,@object
	.size		_ZN40_INTERNAL_a745f3e7_4_k_cu_ed08ebc5_271494cuda3std3__45__cpo5beginE,(_ZN40_INTERNAL_a745f3e7_4_k_cu_ed08ebc5_271494cuda3std3__442_GLOBAL__N__a745f3e7_4_k_cu_ed08ebc5_271496ignoreE - _ZN40_INTERNAL_a745f3e7_4_k_cu_ed08ebc5_271494cuda3std3__45__cpo5beginE)
_ZN40_INTERNAL_a745f3e7_4_k_cu_ed08ebc5_271494cuda3std3__45__cpo5beginE:
	.zero		1
	.type		_ZN40_INTERNAL_a745f3e7_4_k_cu_ed08ebc5_271494cuda3std3__442_GLOBAL__N__a745f3e7_4_k_cu_ed08ebc5_271496ignoreE,@object
	.size		_ZN40_INTERNAL_a745f3e7_4_k_cu_ed08ebc5_271494cuda3std3__442_GLOBAL__N__a745f3e7_4_k_cu_ed08ebc5_271496ignoreE,(_ZN40_INTERNAL_a745f3e7_4_k_cu_ed08ebc5_271494cute7productE - _ZN40_INTERNAL_a745f3e7_4_k_cu_ed08ebc5_271494cuda3std3__442_GLOBAL__N__a745f3e7_4_k_cu_ed08ebc5_271496ignoreE)
_ZN40_INTERNAL_a745f3e7_4_k_cu_ed08ebc5_271494cuda3std3__442_GLOBAL__N__a745f3e7_4_k_cu_ed08ebc5_271496ignoreE:
	.zero		1
	.type		_ZN40_INTERNAL_a745f3e7_4_k_cu_ed08ebc5_271494cute7productE,@object
	.size		_ZN40_INTERNAL_a745f3e7_4_k_cu_ed08ebc5_271494cute7productE,(_ZN40_INTERNAL_a745f3e7_4_k_cu_ed08ebc5_271494cuda3std3__45__cpo3endE - _ZN40_INTERNAL_a745f3e7_4_k_cu_ed08ebc5_271494cute7productE)
_ZN40_INTERNAL_a745f3e7_4_k_cu_ed08ebc5_271494cute7productE:
	.zero		1
	.type		_ZN40_INTERNAL_a745f3e7_4_k_cu_ed08ebc5_271494cuda3std3__45__cpo3endE,@object
	.size		_ZN40_INTERNAL_a745f3e7_4_k_cu_ed08ebc5_271494cuda3std3__45__cpo3endE,(_ZN40_INTERNAL_a745f3e7_4_k_cu_ed08ebc5_271494cuda3std3__419piecewise_constructE - _ZN40_INTERNAL_a745f3e7_4_k_cu_ed08ebc5_271494cuda3std3__45__cpo3endE)
_ZN40_INTERNAL_a745f3e7_4_k_cu_ed08ebc5_271494cuda3std3__45__cpo3endE:
	.zero		1
	.type		_ZN40_INTERNAL_a745f3e7_4_k_cu_ed08ebc5_271494cuda3std3__419piecewise_constructE,@object
	.size		_ZN40_INTERNAL_a745f3e7_4_k_cu_ed08ebc5_271494cuda3std3__419piecewise_constructE,(_ZN40_INTERNAL_a745f3e7_4_k_cu_ed08ebc5_271494cuda3std3__45__cpo4cendE - _ZN40_INTERNAL_a745f3e7_4_k_cu_ed08ebc5_271494cuda3std3__419piecewise_constructE)
_ZN40_INTERNAL_a745f3e7_4_k_cu_ed08ebc5_271494cuda3std3__419piecewise_constructE:
	.zero		1
	.type		_ZN40_INTERNAL_a745f3e7_4_k_cu_ed08ebc5_271494cuda3std3__45__cpo4cendE,@object
	.size		_ZN40_INTERNAL_a745f3e7_4_k_cu_ed08ebc5_271494cuda3std3__45__cpo4cendE,(_ZN40_INTERNAL_a745f3e7_4_k_cu_ed08ebc5_271494cuda3std6ranges3__45__cpo4swapE - _ZN40_INTERNAL_a745f3e7_4_k_cu_ed08ebc5_271494cuda3std3__45__cpo4cendE)
_ZN40_INTERNAL_a745f3e7_4_k_cu_ed08ebc5_271494cuda3std3__45__cpo4cendE:
	.zero		1
	.type		_ZN40_INTERNAL_a745f3e7_4_k_cu_ed08ebc5_271494cuda3std6ranges3__45__cpo4swapE,@object
	.size		_ZN40_INTERNAL_a745f3e7_4_k_cu_ed08ebc5_271494cuda3std6ranges3__45__cpo4swapE,(.L_10 - _ZN40_INTERNAL_a745f3e7_4_k_cu_ed08ebc5_271494cuda3std6ranges3__45__cpo4swapE)
_ZN40_INTERNAL_a745f3e7_4_k_cu_ed08ebc5_271494cuda3std6ranges3__45__cpo4swapE:
	.zero		1
.L_10:


//--------------------- .nv.constant0._ZN7cutlass13device_kernelINS_4gemm6kernel13GemmUniversalIN4cute5tupleIJiiiiEEENS1_10collective13CollectiveMmaINS1_35MainloopSm100TmaUmmaWarpSpecializedILi27ELi2ELi4ENS5_IJNS4_1CILi1EEESB_SB_EEEEENS5_IJNSA_ILi64EEESE_SE_EEENS_12float_e4m3_tENS5_IJlSB_lEEESG_SH_NS4_8TiledMMAINS4_8MMA_AtomIJNS4_10MMA_TraitsINS4_19SM100_MMA_F8F6F4_SSEJSG_SG_fSE_SE_NS4_17integral_constantINS4_4UMMA5MajorELSO_0EEESP_NSM_INSN_7ScaleInELSQ_0EEESR_EEEEEENS4_6LayoutISC_NS5_IJNSA_ILi0EEESV_SV_EEEEENS5_IJNS4_10UnderscoreESY_SY_EEEEENS4_13SM90_TMA_LOADENS4_14ComposedLayoutINS4_7SwizzleILi2ELi4ELi3EEENS4_18smem_ptr_flag_bitsILi8EEENSU_INS5_IJNSA_ILi8EEESE_EEENS5_IJSE_SB_EEEEEEEvNS4_8identityES11_S1B_vS1C_EENS_8epilogue10collective18CollectiveEpilogueINS1E_23Sm100TmaWarpSpecializedILi1ELi1ELi32ELb0ELb0EEEJSF_NS5_IJNSU_ISE_SB_EES1J_EEESG_SH_SG_SH_NS1E_6fusion15FusionCallbacksIS1I_NS1L_17LinearCombinationISG_fSG_fLNS_15FloatRoundStyleE2EEESF_S1K_JEEENS4_5SM1004TMEM4LOAD26SM100_TMEM_LOAD_16dp32b32xES11_S1B_NS4_39AutoVectorizingCopyWithAssumedAlignmentILi128EEENS4_14SM90_TMA_STOREES1B_S1W_S1W_EEEvvEEEEvNT_6ParamsE --------------------------
	.section	.nv.constant0._ZN7cutlass13device_kernelINS_4gemm6kernel13GemmUniversalIN4cute5tupleIJiiiiEEENS1_10collective13CollectiveMmaINS1_35MainloopSm100TmaUmmaWarpSpecializedILi27ELi2ELi4ENS5_IJNS4_1CILi1EEESB_SB_EEEEENS5_IJNSA_ILi64EEESE_SE_EEENS_12float_e4m3_tENS5_IJlSB_lEEESG_SH_NS4_8TiledMMAINS4_8MMA_AtomIJNS4_10MMA_TraitsINS4_19SM100_MMA_F8F6F4_SSEJSG_SG_fSE_SE_NS4_17integral_constantINS4_4UMMA5MajorELSO_0EEESP_NSM_INSN_7ScaleInELSQ_0EEESR_EEEEEENS4_6LayoutISC_NS5_IJNSA_ILi0EEESV_SV_EEEEENS5_IJNS4_10UnderscoreESY_SY_EEEEENS4_13SM90_TMA_LOADENS4_14ComposedLayoutINS4_7SwizzleILi2ELi4ELi3EEENS4_18smem_ptr_flag_bitsILi8EEENSU_INS5_IJNSA_ILi8EEESE_EEENS5_IJSE_SB_EEEEEEEvNS4_8identityES11_S1B_vS1C_EENS_8epilogue10collective18CollectiveEpilogueINS1E_23Sm100TmaWarpSpecializedILi1ELi1ELi32ELb0ELb0EEEJSF_NS5_IJNSU_ISE_SB_EES1J_EEESG_SH_SG_SH_NS1E_6fusion15FusionCallbacksIS1I_NS1L_17LinearCombinationISG_fSG_fLNS_15FloatRoundStyleE2EEESF_S1K_JEEENS4_5SM1004TMEM4LOAD26SM100_TMEM_LOAD_16dp32b32xES11_S1B_NS4_39AutoVectorizingCopyWithAssumedAlignmentILi128EEENS4_14SM90_TMA_STOREES1B_S1W_S1W_EEEvvEEEEvNT_6ParamsE,"a",@progbits
	.sectionflags	@""
	.align	4
.nv.constant0._ZN7cutlass13device_kernelINS_4gemm6kernel13GemmUniversalIN4cute5tupleIJiiiiEEENS1_10collective13CollectiveMmaINS1_35MainloopSm100TmaUmmaWarpSpecializedILi27ELi2ELi4ENS5_IJNS4_1CILi1EEESB_SB_EEEEENS5_IJNSA_ILi64EEESE_SE_EEENS_12float_e4m3_tENS5_IJlSB_lEEESG_SH_NS4_8TiledMMAINS4_8MMA_AtomIJNS4_10MMA_TraitsINS4_19SM100_MMA_F8F6F4_SSEJSG_SG_fSE_SE_NS4_17integral_constantINS4_4UMMA5MajorELSO_0EEESP_NSM_INSN_7ScaleInELSQ_0EEESR_EEEEEENS4_6LayoutISC_NS5_IJNSA_ILi0EEESV_SV_EEEEENS5_IJNS4_10UnderscoreESY_SY_EEEEENS4_13SM90_TMA_LOADENS4_14ComposedLayoutINS4_7SwizzleILi2ELi4ELi3EEENS4_18smem_ptr_flag_bitsILi8EEENSU_INS5_IJNSA_ILi8EEESE_EEENS5_IJSE_SB_EEEEEEEvNS4_8identityES11_S1B_vS1C_EENS_8epilogue10collective18CollectiveEpilogueINS1E_23Sm100TmaWarpSpecializedILi1ELi1ELi32ELb0ELb0EEEJSF_NS5_IJNSU_ISE_SB_EES1J_EEESG_SH_SG_SH_NS1E_6fusion15FusionCallbacksIS1I_NS1L_17LinearCombinationISG_fSG_fLNS_15FloatRoundStyleE2EEESF_S1K_JEEENS4_5SM1004TMEM4LOAD26SM100_TMEM_LOAD_16dp32b32xES11_S1B_NS4_39AutoVectorizingCopyWithAssumedAlignmentILi128EEENS4_14SM90_TMA_STOREES1B_S1W_S1W_EEEvvEEEEvNT_6ParamsE:
	.zero		2944


//--------------------- SYMBOLS --------------------------

	.type		.nv.reservedSmem.offset0,@object
	.size		.nv.reservedSmem.offset0,0x4
	.type		.nv.reservedSmem.cap,@object
	.size		.nv.reservedSmem.cap,0x4
	.type		__assertfail,@function
